	.target	sm_90a

	.elftype	@"ET_EXEC"


//--------------------- .note.nv.tkinfo           --------------------------
	.section	.note.nv.tkinfo,"",@"SHT_NOTE"
	.sectionflags	@"SHF_NOTE_NV_TKINFO"
	.tkinfo
        /*0018*/ 	.word	0x00000002
        /*0030*/ 	.string	""
        /*0030*/ 	.string	"ptxas"
        /*0030*/ 	.string	"Cuda compilation tools, release 13.0, V13.0.88"
        /*0030*/ 	.string	"Build cuda_13.0.r13.0/compiler.36424714_0"
        /*0030*/ 	.string	"-v  -suppress-debug-info  -lineinfo  -arch sm_90a "



//--------------------- .note.nv.cuinfo           --------------------------
	.section	.note.nv.cuinfo,"",@"SHT_NOTE"
	.sectionflags	@"SHF_NOTE_NV_CUINFO"
        /*0018*/ 	.short	0x0002
        /*001a*/ 	.short	0x005a
        /*001c*/ 	.short	0x0082
	.zero		2


//--------------------- .nv.info                  --------------------------
	.section	.nv.info,"",@"SHT_CUDA_INFO"
	.align	4


	//----- nvinfo : EIATTR_REGCOUNT
	.align		4
        /*0000*/ 	.byte	0x04, 0x2f
        /*0002*/ 	.short	(.L_1 - .L_0)
	.align		4
.L_0:
        /*0004*/ 	.word	index@(gluon_mma)
        /*0008*/ 	.word	0x000000ff


	//----- nvinfo : EIATTR_FRAME_SIZE
	.align		4
.L_1:
        /*000c*/ 	.byte	0x04, 0x11
        /*000e*/ 	.short	(.L_3 - .L_2)
	.align		4
.L_2:
        /*0010*/ 	.word	index@(gluon_mma)
        /*0014*/ 	.word	0x00000268


	//----- nvinfo : EIATTR_MIN_STACK_SIZE
	.align		4
.L_3:
        /*0018*/ 	.byte	0x04, 0x12
        /*001a*/ 	.short	(.L_5 - .L_4)
	.align		4
.L_4:
        /*001c*/ 	.word	index@(gluon_mma)
        /*0020*/ 	.word	0x00000268
.L_5:


//--------------------- .nv.compat                --------------------------
	.section	.nv.compat,"",@"SHT_CUDA_COMPAT_INFO"
	.align	4
        /*0000*/ 	.byte	0x02, 0x09, 0x01, 0x00, 0x02, 0x02, 0x04, 0x00, 0x02, 0x05, 0x05, 0x00, 0x03, 0x07, 0x01, 0x01
        /*0010*/ 	.byte	0x02, 0x03, 0x00, 0x00, 0x02, 0x06, 0x01, 0x00, 0x04, 0x0b, 0x08, 0x00, 0x00, 0x00, 0x00, 0x00
        /*0020*/ 	.byte	0x00, 0x00, 0x00, 0x00


//--------------------- .nv.info.gluon_mma        --------------------------
	.section	.nv.info.gluon_mma,"",@"SHT_CUDA_INFO"
	.sectionflags	@""
	.align	4


	//----- nvinfo : EIATTR_CUDA_API_VERSION
	.align		4
        /*0000*/ 	.byte	0x04, 0x37
        /*0002*/ 	.short	(.L_7 - .L_6)
.L_6:
        /*0004*/ 	.word	0x00000082


	//----- nvinfo : EIATTR_KPARAM_INFO
	.align		4
.L_7:
        /*0008*/ 	.byte	0x04, 0x17
        /*000a*/ 	.short	(.L_9 - .L_8)
.L_8:
        /*000c*/ 	.word	0x00000000
        /*0010*/ 	.short	0x0004
        /*0012*/ 	.short	0x0020
        /*0014*/ 	.byte	0x00, 0xf4, 0x21, 0x00


	//----- nvinfo : EIATTR_KPARAM_INFO
	.align		4
.L_9:
        /*0018*/ 	.byte	0x04, 0x17
        /*001a*/ 	.short	(.L_11 - .L_10)
.L_10:
        /*001c*/ 	.word	0x00000000
        /*0020*/ 	.short	0x0003
        /*0022*/ 	.short	0x0018
        /*0024*/ 	.byte	0x00, 0xf4, 0x21, 0x00


	//----- nvinfo : EIATTR_KPARAM_INFO
	.align		4
.L_11:
        /*0028*/ 	.byte	0x04, 0x17
        /*002a*/ 	.short	(.L_13 - .L_12)
.L_12:
        /*002c*/ 	.word	0x00000000
        /*0030*/ 	.short	0x0002
        /*0032*/ 	.short	0x0010
        /*0034*/ 	.byte	0x00, 0xf4, 0x21, 0x00


	//----- nvinfo : EIATTR_KPARAM_INFO
	.align		4
.L_13:
        /*0038*/ 	.byte	0x04, 0x17
        /*003a*/ 	.short	(.L_15 - .L_14)
.L_14:
        /*003c*/ 	.word	0x00000000
        /*0040*/ 	.short	0x0001
        /*0042*/ 	.short	0x0008
        /*0044*/ 	.byte	0x00, 0xf4, 0x21, 0x00


	//----- nvinfo : EIATTR_KPARAM_INFO
	.align		4
.L_15:
        /*0048*/ 	.byte	0x04, 0x17
        /*004a*/ 	.short	(.L_17 - .L_16)
.L_16:
        /*004c*/ 	.word	0x00000000
        /*0050*/ 	.short	0x0000
        /*0052*/ 	.short	0x0000
        /*0054*/ 	.byte	0x00, 0xf4, 0x21, 0x00


	//----- nvinfo : EIATTR_SPARSE_MMA_MASK
	.align		4
.L_17:
        /*0058*/ 	.byte	0x03, 0x50
        /*005a*/ 	.short	0x0000


	//----- nvinfo : EIATTR_MAXREG_COUNT
	.align		4
        /*005c*/ 	.byte	0x03, 0x1b
        /*005e*/ 	.short	0x00ff


	//----- nvinfo : EIATTR_NUM_BARRIERS
	.align		4
        /*0060*/ 	.byte	0x02, 0x4c
        /*0062*/ 	.byte	0x01
	.zero		1


	//----- nvinfo : EIATTR_ANNOTATIONS
	.align		4
        /*0064*/ 	.byte	0x04, 0x55
        /*0066*/ 	.short	(.L_19 - .L_18)


	//   ....[0]....
.L_18:
        /*0068*/ 	.word	0x00000001
        /*006c*/ 	.byte	0x50, 0x22, 0x00, 0x00, 0x01, 0x00, 0x00, 0x00, 0x60, 0x22, 0x00, 0x00, 0x01, 0x00, 0x00, 0x00
        /* <DEDUP_REMOVED lines=126> */
        /*085c*/ 	.byte	0xc0, 0x5d, 0x00, 0x00, 0x01, 0x00, 0x00, 0x00, 0xd0, 0x5d, 0x00, 0x00


	//----- nvinfo : EIATTR_MERCURY_ISA_VERSION
	.align		4
.L_19:
        /*0868*/ 	.byte	0x03, 0x5f
        /*086a*/ 	.short	0x0101


	//----- nvinfo : EIATTR_EXIT_INSTR_OFFSETS
	.align		4
        /*086c*/ 	.byte	0x04, 0x1c
        /*086e*/ 	.short	(.L_21 - .L_20)


	//   ....[0]....
.L_20:
        /*0870*/ 	.word	0x00005f40


	//----- nvinfo : EIATTR_REQNTID
	.align		4
.L_21:
        /*0874*/ 	.byte	0x04, 0x10
        /*0876*/ 	.short	(.L_23 - .L_22)
.L_22:
        /*0878*/ 	.word	0x00000080
        /*087c*/ 	.word	0x00000001
        /*0880*/ 	.word	0x00000001


	//----- nvinfo : EIATTR_CBANK_PARAM_SIZE
	.align		4
.L_23:
        /*0884*/ 	.byte	0x03, 0x19
        /*0886*/ 	.short	0x0028


	//----- nvinfo : EIATTR_PARAM_CBANK
	.align		4
        /*0888*/ 	.byte	0x04, 0x0a
        /*088a*/ 	.short	(.L_25 - .L_24)
	.align		4
.L_24:
        /*088c*/ 	.word	index@(.nv.constant0.gluon_mma)
        /*0890*/ 	.short	0x0210
        /*0892*/ 	.short	0x0028


	//----- nvinfo : EIATTR_SW_WAR
	.align		4
.L_25:
        /*0894*/ 	.byte	0x04, 0x36
        /*0896*/ 	.short	(.L_27 - .L_26)
.L_26:
        /*0898*/ 	.word	0x00000008
.L_27:


//--------------------- .nv.callgraph             --------------------------
	.section	.nv.callgraph,"",@"SHT_CUDA_CALLGRAPH"
	.align	4
	.sectionentsize	8
	.align		4
        /*0000*/ 	.word	0x00000000
	.align		4
        /*0004*/ 	.word	0xffffffff
	.align		4
        /*0008*/ 	.word	0x00000000
	.align		4
        /*000c*/ 	.word	0xfffffffe
	.align		4
        /*0010*/ 	.word	0x00000000
	.align		4
        /*0014*/ 	.word	0xfffffffd
	.align		4
        /*0018*/ 	.word	0x00000000
	.align		4
        /*001c*/ 	.word	0xfffffffc


//--------------------- .text.gluon_mma           --------------------------
	.section	.text.gluon_mma,"ax",@progbits
	.align	128
        .global         gluon_mma
        .type           gluon_mma,@function
        .size           gluon_mma,(.L_x_1 - gluon_mma)
        .other          gluon_mma,@"STO_CUDA_ENTRY STV_DEFAULT"
gluon_mma:
.text.gluon_mma:
[----:B------:R-:W0:Y:S01]  /*0000*/  LDC R1, c[0x0][0x28] ;  /* 0x00000a00ff017b82 */ /* 0x000e220000000800 */
[----:B------:R-:W1:Y:S07]  /*0010*/  S2R R16, SR_TID.X ;  /* 0x0000000000107919 */ /* 0x000e6e0000002100 */
[----:B------:R-:W2:Y:S01]  /*0020*/  LDC.64 R104, c[0x0][0x210] ;  /* 0x00008400ff687b82 */ /* 0x000ea20000000a00 */
[----:B------:R-:W-:Y:S01]  /*0030*/  ULDC.64 UR18, c[0x0][0x208] ;  /* 0x0000820000127ab9 */ /* 0x000fe20000000a00 */
[----:B0-----:R-:W-:Y:S01]  /*0040*/  VIADD R1, R1, 0xfffffd98 ;  /* 0xfffffd9801017836 */ /* 0x001fe20000000000 */
[----:B-1----:R-:W-:-:S02]  /*0050*/  SHF.R.U32.HI R155, RZ, 0x5, R16 ;  /* 0x00000005ff9b7819 */ /* 0x002fc40000011610 */
[----:B------:R-:W-:Y:S02]  /*0060*/  LOP3.LUT R20, R16, 0x60, RZ, 0xc0, !PT ;  /* 0x0000006010147812 */ /* 0x000fe400078ec0ff */
[----:B------:R-:W-:Y:S02]  /*0070*/  SGXT.U32 R155, R155, 0x2 ;  /* 0x000000029b9b781a */ /* 0x000fe40000000000 */
[-C--:B--2---:R-:W-:Y:S02]  /*0080*/  LEA R34, P0, R20, R104.reuse, 0x1 ;  /* 0x0000006814227211 */ /* 0x084fe400078008ff */
[C---:B------:R-:W-:Y:S02]  /*0090*/  LOP3.LUT R10, R155.reuse, 0x8, RZ, 0xfc, !PT ;  /* 0x000000089b0a7812 */ /* 0x040fe400078efcff */
[C---:B------:R-:W-:Y:S02]  /*00a0*/  LOP3.LUT R8, R155.reuse, 0x10, RZ, 0xfc, !PT ;  /* 0x000000109b087812 */ /* 0x040fe400078efcff */
[C---:B------:R-:W-:Y:S01]  /*00b0*/  LOP3.LUT R238, R155.reuse, 0x40, RZ, 0xfc, !PT ;  /* 0x000000409bee7812 */ /* 0x040fe200078efcff */
[----:B------:R-:W-:Y:S01]  /*00c0*/  IMAD.SHL.U32 R2, R10, 0x20, RZ ;  /* 0x000000200a027824 */ /* 0x000fe200078e00ff */
[C---:B------:R-:W-:Y:S01]  /*00d0*/  LOP3.LUT R234, R155.reuse, 0x48, RZ, 0xfc, !PT ;  /* 0x000000489bea7812 */ /* 0x040fe200078efcff */
[----:B------:R-:W-:Y:S01]  /*00e0*/  IMAD.SHL.U32 R12, R8, 0x20, RZ ;  /* 0x00000020080c7824 */ /* 0x000fe200078e00ff */
[-C--:B------:R-:W-:Y:S01]  /*00f0*/  LEA R40, P2, R10, R104.reuse, 0x6 ;  /* 0x000000680a287211 */ /* 0x080fe200078430ff */
[----:B------:R-:W-:Y:S01]  /*0100*/  IMAD.SHL.U32 R68, R238, 0x20, RZ ;  /* 0x00000020ee447824 */ /* 0x000fe200078e00ff */
[----:B------:R-:W-:Y:S01]  /*0110*/  LEA R42, P3, R8, R104, 0x6 ;  /* 0x00000068082a7211 */ /* 0x000fe200078630ff */
[----:B------:R-:W-:Y:S01]  /*0120*/  IMAD.SHL.U32 R70, R234, 0x20, RZ ;  /* 0x00000020ea467824 */ /* 0x000fe200078e00ff */
[----:B------:R-:W-:-:S02]  /*0130*/  LOP3.LUT R6, R155, 0x18, RZ, 0xfc, !PT ;  /* 0x000000189b067812 */ /* 0x000fc400078efcff */
[C---:B------:R-:W-:Y:S02]  /*0140*/  LOP3.LUT R166, R155.reuse, 0x50, RZ, 0xfc, !PT ;  /* 0x000000509ba67812 */ /* 0x040fe400078efcff */
[----:B------:R-:W-:Y:S02]  /*0150*/  LOP3.LUT R11, R155, 0x4, RZ, 0xfc, !PT ;  /* 0x000000049b0b7812 */ /* 0x000fe400078efcff */
[-C--:B------:R-:W-:Y:S01]  /*0160*/  LEA.HI.X R41, R2, R105.reuse, RZ, 0x1, P2 ;  /* 0x0000006902297211 */ /* 0x080fe200010f0cff */
[----:B------:R-:W-:Y:S01]  /*0170*/  IMAD.SHL.U32 R72, R166, 0x20, RZ ;  /* 0x00000020a6487824 */ /* 0x000fe200078e00ff */
[-C--:B------:R-:W-:Y:S01]  /*0180*/  LEA.HI.X R43, R12, R105.reuse, RZ, 0x1, P3 ;  /* 0x000000690c2b7211 */ /* 0x080fe200018f0cff */
[----:B------:R-:W-:Y:S01]  /*0190*/  IMAD.SHL.U32 R0, R11, 0x20, RZ ;  /* 0x000000200b007824 */ /* 0x000fe200078e00ff */
[----:B------:R-:W-:Y:S02]  /*01a0*/  LOP3.LUT R176, R16, 0x1f, RZ, 0xc0, !PT ;  /* 0x0000001f10b07812 */ /* 0x000fe400078ec0ff */
[----:B------:R-:W-:-:S02]  /*01b0*/  LEA.HI.X R35, R20, R105, RZ, 0x1, P0 ;  /* 0x0000006914237211 */ /* 0x000fc400000f0cff */
[----:B------:R-:W-:Y:S01]  /*01c0*/  SHF.L.U32 R18, R6, 0x5, RZ ;  /* 0x0000000506127819 */ /* 0x000fe200000006ff */
[----:B------:R-:W-:Y:S01]  /*01d0*/  IMAD.WIDE.U32 R40, R176, 0x2, R40 ;  /* 0x00000002b0287825 */ /* 0x000fe200078e0028 */
[-C--:B------:R-:W-:Y:S02]  /*01e0*/  LEA R44, P4, R6, R104.reuse, 0x6 ;  /* 0x00000068062c7211 */ /* 0x080fe400078830ff */
[-C--:B------:R-:W-:Y:S01]  /*01f0*/  LEA R54, P2, R238, R104.reuse, 0x6 ;  /* 0x00000068ee367211 */ /* 0x080fe200078430ff */
[----:B------:R-:W-:Y:S01]  /*0200*/  IMAD.WIDE.U32 R34, R176, 0x2, R34 ;  /* 0x00000002b0227825 */ /* 0x000fe200078e0022 */
[----:B------:R-:W-:Y:S02]  /*0210*/  LEA R56, P3, R234, R104, 0x6 ;  /* 0x00000068ea387211 */ /* 0x000fe400078630ff */
[----:B------:R-:W-:Y:S01]  /*0220*/  LOP3.LUT R9, R155, 0xc, RZ, 0xfc, !PT ;  /* 0x0000000c9b097812 */ /* 0x000fe200078efcff */
[----:B------:R-:W-:Y:S01]  /*0230*/  IMAD.WIDE.U32 R42, R176, 0x2, R42 ;  /* 0x00000002b02a7825 */ /* 0x000fe200078e002a */
[----:B------:R-:W-:-:S02]  /*0240*/  LEA.HI.X R45, R18, R105, RZ, 0x1, P4 ;  /* 0x00000069122d7211 */ /* 0x000fc400020f0cff */
[-C--:B------:R-:W-:Y:S01]  /*0250*/  LEA.HI.X R55, R68, R105.reuse, RZ, 0x1, P2 ;  /* 0x0000006944377211 */ /* 0x080fe200010f0cff */
[----:B------:R-:W-:Y:S01]  /*0260*/  IMAD.SHL.U32 R4, R9, 0x20, RZ ;  /* 0x0000002009047824 */ /* 0x000fe200078e00ff */
[-C--:B------:R-:W-:Y:S01]  /*0270*/  LEA.HI.X R57, R70, R105.reuse, RZ, 0x1, P3 ;  /* 0x0000006946397211 */ /* 0x080fe200018f0cff */
[----:B------:R-:W2:Y:S01]  /*0280*/  LDG.E.U16 R17, desc[UR18][R42.64] ;  /* 0x000000122a117981 */ /* 0x000ea2000c1e1500 */
[-C--:B------:R-:W-:Y:S02]  /*0290*/  LEA R58, P4, R166, R104.reuse, 0x6 ;  /* 0x00000068a63a7211 */ /* 0x080fe400078830ff */
[----:B------:R-:W-:Y:S02]  /*02a0*/  LEA R68, P3, R11, R104, 0x6 ;  /* 0x000000680b447211 */ /* 0x000fe400078630ff */
[-C--:B------:R-:W-:Y:S02]  /*02b0*/  LEA.HI.X R59, R72, R105.reuse, RZ, 0x1, P4 ;  /* 0x00000069483b7211 */ /* 0x080fe400020f0cff */
[----:B------:R-:W-:-:S02]  /*02c0*/  LEA.HI.X R69, R0, R105, RZ, 0x1, P3 ;  /* 0x0000006900457211 */ /* 0x000fc400018f0cff */
[C---:B------:R-:W-:Y:S01]  /*02d0*/  LOP3.LUT R22, R155.reuse, 0x20, RZ, 0xfc, !PT ;  /* 0x000000209b167812 */ /* 0x040fe200078efcff */
[----:B------:R0:W3:Y:S01]  /*02e0*/  LDG.E.U16 R0, desc[UR18][R34.64] ;  /* 0x0000001222007981 */ /* 0x0000e2000c1e1500 */
[C---:B------:R-:W-:Y:S02]  /*02f0*/  LOP3.LUT R250, R155.reuse, 0x28, RZ, 0xfc, !PT ;  /* 0x000000289bfa7812 */ /* 0x040fe400078efcff */
[----:B------:R-:W-:Y:S01]  /*0300*/  LOP3.LUT R246, R155, 0x30, RZ, 0xfc, !PT ;  /* 0x000000309bf67812 */ /* 0x000fe200078efcff */
[----:B------:R-:W-:Y:S01]  /*0310*/  IMAD.SHL.U32 R26, R22, 0x20, RZ ;  /* 0x00000020161a7824 */ /* 0x000fe200078e00ff */
[----:B------:R-:W-:Y:S01]  /*0320*/  LEA R70, P4, R9, R104, 0x6 ;  /* 0x0000006809467211 */ /* 0x000fe200078830ff */
[----:B------:R-:W-:Y:S01]  /*0330*/  IMAD.SHL.U32 R30, R250, 0x20, RZ ;  /* 0x00000020fa1e7824 */ /* 0x000fe200078e00ff */
[C---:B------:R-:W-:Y:S01]  /*0340*/  LOP3.LUT R242, R155.reuse, 0x38, RZ, 0xfc, !PT ;  /* 0x000000389bf27812 */ /* 0x040fe200078efcff */
[----:B------:R-:W-:Y:S01]  /*0350*/  IMAD.SHL.U32 R32, R246, 0x20, RZ ;  /* 0x00000020f6207824 */ /* 0x000fe200078e00ff */
[----:B------:R-:W-:Y:S01]  /*0360*/  LEA.HI.X R71, R4, R105, RZ, 0x1, P4 ;  /* 0x0000006904477211 */ /* 0x000fe200020f0cff */
[----:B0-----:R-:W-:Y:S01]  /*0370*/  IMAD.WIDE.U32 R34, R176, 0x2, R54 ;  /* 0x00000002b0227825 */ /* 0x001fe200078e0036 */
[C---:B------:R-:W-:Y:S01]  /*0380*/  LOP3.LUT R158, R155.reuse, 0x60, RZ, 0xfc, !PT ;  /* 0x000000609b9e7812 */ /* 0x040fe200078efcff */
[----:B------:R-:W4:Y:S01]  /*0390*/  LDG.E.U16 R4, desc[UR18][R40.64] ;  /* 0x0000001228047981 */ /* 0x000f22000c1e1500 */
[----:B------:R-:W-:-:S02]  /*03a0*/  LOP3.LUT R154, R155, 0x68, RZ, 0xfc, !PT ;  /* 0x000000689b9a7812 */ /* 0x000fc400078efcff */
[-C--:B------:R-:W-:Y:S01]  /*03b0*/  LEA R46, P5, R22, R104.reuse, 0x6 ;  /* 0x00000068162e7211 */ /* 0x080fe200078a30ff */
[----:B------:R-:W-:Y:S01]  /*03c0*/  IMAD.SHL.U32 R76, R158, 0x20, RZ ;  /* 0x000000209e4c7824 */ /* 0x000fe200078e00ff */
[-C--:B------:R-:W-:Y:S01]  /*03d0*/  LEA R48, P6, R250, R104.reuse, 0x6 ;  /* 0x00000068fa307211 */ /* 0x080fe200078c30ff */
[----:B------:R-:W-:Y:S01]  /*03e0*/  IMAD.SHL.U32 R78, R154, 0x20, RZ ;  /* 0x000000209a4e7824 */ /* 0x000fe200078e00ff */
[----:B------:R-:W-:Y:S02]  /*03f0*/  LEA R50, P0, R246, R104, 0x6 ;  /* 0x00000068f6327211 */ /* 0x000fe400078030ff */
[C---:B------:R-:W-:Y:S01]  /*0400*/  LOP3.LUT R162, R155.reuse, 0x58, RZ, 0xfc, !PT ;  /* 0x000000589ba27812 */ /* 0x040fe200078efcff */
[----:B------:R0:W5:Y:S01]  /*0410*/  LDG.E.U16 R40, desc[UR18][R34.64] ;  /* 0x0000001222287981 */ /* 0x000162000c1e1500 */
[----:B------:R-:W-:Y:S02]  /*0420*/  LOP3.LUT R170, R155, 0x70, RZ, 0xfc, !PT ;  /* 0x000000709baa7812 */ /* 0x000fe400078efcff */
[----:B------:R-:W-:-:S02]  /*0430*/  SHF.L.U32 R66, R242, 0x5, RZ ;  /* 0x00000005f2427819 */ /* 0x000fc400000006ff */
[----:B------:R-:W-:Y:S01]  /*0440*/  LEA R52, P1, R242, R104, 0x6 ;  /* 0x00000068f2347211 */ /* 0x000fe200078230ff */
[----:B------:R-:W-:Y:S01]  /*0450*/  IMAD.SHL.U32 R80, R170, 0x20, RZ ;  /* 0x00000020aa507824 */ /* 0x000fe200078e00ff */
[C---:B------:R-:W-:Y:S02]  /*0460*/  LOP3.LUT R174, R155.reuse, 0x78, RZ, 0xfc, !PT ;  /* 0x000000789bae7812 */ /* 0x040fe400078efcff */
[C---:B------:R-:W-:Y:S01]  /*0470*/  LOP3.LUT R7, R155.reuse, 0x14, RZ, 0xfc, !PT ;  /* 0x000000149b077812 */ /* 0x040fe200078efcff */
[----:B0-----:R-:W0:Y:S01]  /*0480*/  LDC.64 R34, c[0x0][0x218] ;  /* 0x00008600ff227b82 */ /* 0x001e220000000a00 */
[----:B------:R-:W-:Y:S02]  /*0490*/  LOP3.LUT R152, R155, 0x24, RZ, 0xfc, !PT ;  /* 0x000000249b987812 */ /* 0x000fe400078efcff */
[-C--:B------:R-:W-:Y:S01]  /*04a0*/  LEA.HI.X R47, R26, R105.reuse, RZ, 0x1, P5 ;  /* 0x000000691a2f7211 */ /* 0x080fe200028f0cff */
[----:B------:R-:W-:Y:S01]  /*04b0*/  IMAD.SHL.U32 R14, R7, 0x20, RZ ;  /* 0x00000020070e7824 */ /* 0x000fe200078e00ff */
[-C--:B------:R-:W-:Y:S01]  /*04c0*/  LEA.HI.X R49, R30, R105.reuse, RZ, 0x1, P6 ;  /* 0x000000691e317211 */ /* 0x080fe200030f0cff */
[----:B------:R-:W-:Y:S01]  /*04d0*/  IMAD.SHL.U32 R28, R152, 0x20, RZ ;  /* 0x00000020981c7824 */ /* 0x000fe200078e00ff */
[----:B------:R-:W-:-:S02]  /*04e0*/  LEA.HI.X R51, R32, R105, RZ, 0x1, P0 ;  /* 0x0000006920337211 */ /* 0x000fc400000f0cff */
[C---:B------:R-:W-:Y:S02]  /*04f0*/  SHF.L.U32 R74, R162.reuse, 0x5, RZ ;  /* 0x00000005a24a7819 */ /* 0x040fe400000006ff */
[-C--:B------:R-:W-:Y:S02]  /*0500*/  LEA R60, P5, R162, R104.reuse, 0x6 ;  /* 0x00000068a23c7211 */ /* 0x080fe400078a30ff */
[-C--:B------:R-:W-:Y:S02]  /*0510*/  LEA R62, P6, R158, R104.reuse, 0x6 ;  /* 0x000000689e3e7211 */ /* 0x080fe400078c30ff */
[----:B------:R-:W-:Y:S02]  /*0520*/  LEA R64, P0, R154, R104, 0x6 ;  /* 0x000000689a407211 */ /* 0x000fe400078030ff */
[C---:B------:R-:W-:Y:S02]  /*0530*/  LOP3.LUT R5, R155.reuse, 0x1c, RZ, 0xfc, !PT ;  /* 0x0000001c9b057812 */ /* 0x040fe400078efcff */
[----:B------:R-:W-:-:S02]  /*0540*/  LOP3.LUT R248, R155, 0x2c, RZ, 0xfc, !PT ;  /* 0x0000002c9bf87812 */ /* 0x000fc400078efcff */
[----:B------:R-:W-:Y:S02]  /*0550*/  LEA.HI.X R53, R66, R105, RZ, 0x1, P1 ;  /* 0x0000006942357211 */ /* 0x000fe400008f0cff */
[C---:B------:R-:W-:Y:S01]  /*0560*/  LOP3.LUT R244, R155.reuse, 0x34, RZ, 0xfc, !PT ;  /* 0x000000349bf47812 */ /* 0x040fe200078efcff */
[----:B------:R-:W-:Y:S01]  /*0570*/  IMAD.SHL.U32 R36, R248, 0x20, RZ ;  /* 0x00000020f8247824 */ /* 0x000fe200078e00ff */
[-C--:B------:R-:W-:Y:S02]  /*0580*/  LEA R66, P1, R170, R104.reuse, 0x6 ;  /* 0x00000068aa427211 */ /* 0x080fe400078230ff */
[----:B------:R-:W-:Y:S01]  /*0590*/  SHF.L.U32 R100, R174, 0x5, RZ ;  /* 0x00000005ae647819 */ /* 0x000fe200000006ff */
[----:B------:R-:W-:Y:S01]  /*05a0*/  IMAD.SHL.U32 R38, R244, 0x20, RZ ;  /* 0x00000020f4267824 */ /* 0x000fe200078e00ff */
[----:B------:R-:W-:Y:S02]  /*05b0*/  LEA R82, P2, R174, R104, 0x6 ;  /* 0x00000068ae527211 */ /* 0x000fe400078430ff */
[----:B------:R-:W-:-:S02]  /*05c0*/  LOP3.LUT R160, R155, 0x5c, RZ, 0xfc, !PT ;  /* 0x0000005c9ba07812 */ /* 0x000fc400078efcff */
[-C--:B------:R-:W-:Y:S02]  /*05d0*/  LEA.HI.X R61, R74, R105.reuse, RZ, 0x1, P5 ;  /* 0x000000694a3d7211 */ /* 0x080fe400028f0cff */
[-C--:B------:R-:W-:Y:S01]  /*05e0*/  LEA.HI.X R63, R76, R105.reuse, RZ, 0x1, P6 ;  /* 0x000000694c3f7211 */ /* 0x080fe200030f0cff */
[----:B------:R-:W-:Y:S01]  /*05f0*/  IMAD.WIDE.U32 R46, R176, 0x2, R46 ;  /* 0x00000002b02e7825 */ /* 0x000fe200078e002e */
[----:B------:R-:W-:Y:S02]  /*0600*/  LEA.HI.X R65, R78, R105, RZ, 0x1, P0 ;  /* 0x000000694e417211 */ /* 0x000fe400000f0cff */
[----:B------:R-:W-:Y:S02]  /*0610*/  SHF.L.U32 R24, R5, 0x5, RZ ;  /* 0x0000000505187819 */ /* 0x000fe400000006ff */
[----:B------:R-:W-:Y:S01]  /*0620*/  LOP3.LUT R164, R155, 0x54, RZ, 0xfc, !PT ;  /* 0x000000549ba47812 */ /* 0x000fe200078efcff */
[----:B------:R-:W-:Y:S01]  /*0630*/  IMAD.WIDE.U32 R50, R176, 0x2, R50 ;  /* 0x00000002b0327825 */ /* 0x000fe200078e0032 */
[----:B------:R-:W-:-:S02]  /*0640*/  LEA R72, P5, R7, R104, 0x6 ;  /* 0x0000006807487211 */ /* 0x000fc400078a30ff */
[-C--:B------:R-:W-:Y:S01]  /*0650*/  LEA R74, P6, R5, R104.reuse, 0x6 ;  /* 0x00000068054a7211 */ /* 0x080fe200078c30ff */
[----:B------:R-:W-:Y:S01]  /*0660*/  IMAD.SHL.U32 R92, R160, 0x20, RZ ;  /* 0x00000020a05c7824 */ /* 0x000fe200078e00ff */
[-C--:B------:R-:W-:Y:S02]  /*0670*/  LEA R76, P0, R152, R104.reuse, 0x6 ;  /* 0x00000068984c7211 */ /* 0x080fe400078030ff */
[-C--:B------:R-:W-:Y:S02]  /*0680*/  LEA.HI.X R67, R80, R105.reuse, RZ, 0x1, P1 ;  /* 0x0000006950437211 */ /* 0x080fe400008f0cff */
[----:B------:R-:W-:Y:S02]  /*0690*/  LEA R78, P1, R248, R104, 0x6 ;  /* 0x00000068f84e7211 */ /* 0x000fe400078230ff */
[----:B------:R-:W-:Y:S02]  /*06a0*/  LEA.HI.X R83, R100, R105, RZ, 0x1, P2 ;  /* 0x0000006964537211 */ /* 0x000fe400010f0cff */
[----:B------:R-:W-:-:S02]  /*06b0*/  LOP3.LUT R232, R155, 0x4c, RZ, 0xfc, !PT ;  /* 0x0000004c9be87812 */ /* 0x000fc400078efcff */
[-C--:B------:R-:W-:Y:S01]  /*06c0*/  LEA R80, P2, R244, R104.reuse, 0x6 ;  /* 0x00000068f4507211 */ /* 0x080fe200078430ff */
[----:B------:R-:W-:Y:S01]  /*06d0*/  IMAD.WIDE.U32 R54, R176, 0x2, R56 ;  /* 0x00000002b0367825 */ /* 0x000fe200078e0038 */
[C---:B------:R-:W-:Y:S02]  /*06e0*/  LOP3.LUT R240, R155.reuse, 0x3c, RZ, 0xfc, !PT ;  /* 0x0000003c9bf07812 */ /* 0x040fe400078efcff */
[-C--:B------:R-:W-:Y:S02]  /*06f0*/  LEA.HI.X R73, R14, R105.reuse, RZ, 0x1, P5 ;  /* 0x000000690e497211 */ /* 0x080fe400028f0cff */
[-C--:B------:R-:W-:Y:S02]  /*0700*/  LEA.HI.X R75, R24, R105.reuse, RZ, 0x1, P6 ;  /* 0x00000069184b7211 */ /* 0x080fe400030f0cff */
[-C--:B------:R-:W-:Y:S01]  /*0710*/  LEA.HI.X R77, R28, R105.reuse, RZ, 0x1, P0 ;  /* 0x000000691c4d7211 */ /* 0x080fe200000f0cff */
[----:B------:R-:W-:Y:S01]  /*0720*/  IMAD.WIDE.U32 R56, R176, 0x2, R58 ;  /* 0x00000002b0387825 */ /* 0x000fe200078e003a */
[C---:B------:R-:W-:Y:S01]  /*0730*/  SHF.L.U32 R90, R164.reuse, 0x5, RZ ;  /* 0x00000005a45a7819 */ /* 0x040fe200000006ff */
[----:B------:R-:W3:Y:S01]  /*0740*/  LDG.E.U16 R41, desc[UR18][R54.64] ;  /* 0x0000001236297981 */ /* 0x000ee2000c1e1500 */
[-C--:B------:R-:W-:Y:S01]  /*0750*/  LEA R12, P6, R164, R104.reuse, 0x6 ;  /* 0x00000068a40c7211 */ /* 0x080fe200078c30ff */
[----:B------:R-:W-:Y:S01]  /*0760*/  IMAD.WIDE.U32 R44, R176, 0x2, R44 ;  /* 0x00000002b02c7825 */ /* 0x000fe200078e002c */
[-C--:B------:R-:W-:Y:S01]  /*0770*/  LEA R28, P0, R160, R104.reuse, 0x6 ;  /* 0x00000068a01c7211 */ /* 0x080fe200078030ff */
[----:B------:R-:W3:Y:S01]  /*0780*/  LDG.E.U16 R42, desc[UR18][R56.64] ;  /* 0x00000012382a7981 */ /* 0x000ee2000c1e1500 */
[-C--:B------:R-:W-:Y:S01]  /*0790*/  LEA.HI.X R79, R36, R105.reuse, RZ, 0x1, P1 ;  /* 0x00000069244f7211 */ /* 0x080fe200008f0cff */
[----:B------:R-:W-:Y:S01]  /*07a0*/  IMAD.WIDE.U32 R58, R176, 0x2, R60 ;  /* 0x00000002b03a7825 */ /* 0x000fe200078e003c */
[C---:B------:R-:W-:Y:S01]  /*07b0*/  LOP3.LUT R236, R155.reuse, 0x44, RZ, 0xfc, !PT ;  /* 0x000000449bec7812 */ /* 0x040fe200078efcff */
[----:B------:R1:W5:Y:S01]  /*07c0*/  LDG.E.U16 R36, desc[UR18][R46.64] ;  /* 0x000000122e247981 */ /* 0x000362000c1e1500 */
[C---:B------:R-:W-:Y:S01]  /*07d0*/  LOP3.LUT R172, R155.reuse, 0x74, RZ, 0xfc, !PT ;  /* 0x000000749bac7812 */ /* 0x040fe200078efcff */
[----:B------:R-:W-:Y:S01]  /*07e0*/  IMAD.SHL.U32 R88, R232, 0x20, RZ ;  /* 0x00000020e8587824 */ /* 0x000fe200078e00ff */
[-C--:B------:R-:W-:Y:S01]  /*07f0*/  LEA.HI.X R81, R38, R105.reuse, RZ, 0x1, P2 ;  /* 0x0000006926517211 */ /* 0x080fe200010f0cff */
[----:B------:R-:W-:Y:S01]  /*0800*/  IMAD.WIDE.U32 R60, R176, 0x2, R62 ;  /* 0x00000002b03c7825 */ /* 0x000fe200078e003e */
[C---:B------:R-:W-:Y:S01]  /*0810*/  SHF.L.U32 R84, R240.reuse, 0x5, RZ ;  /* 0x00000005f0547819 */ /* 0x040fe200000006ff */
[----:B------:R0:W3:Y:S01]  /*0820*/  LDG.E.U16 R38, desc[UR18][R50.64] ;  /* 0x0000001232267981 */ /* 0x0000e2000c1e1500 */
[-C--:B------:R-:W-:Y:S01]  /*0830*/  LEA R32, P3, R240, R104.reuse, 0x6 ;  /* 0x00000068f0207211 */ /* 0x080fe200078630ff */
[----:B------:R-:W-:Y:S01]  /*0840*/  IMAD.WIDE.U32 R48, R176, 0x2, R48 ;  /* 0x00000002b0307825 */ /* 0x000fe200078e0030 */
[-C--:B------:R-:W-:Y:S01]  /*0850*/  LEA R30, P5, R232, R104.reuse, 0x6 ;  /* 0x00000068e81e7211 */ /* 0x080fe200078a30ff */
[----:B------:R-:W5:Y:S01]  /*0860*/  LDG.E.U16 R21, desc[UR18][R44.64] ;  /* 0x000000122c157981 */ /* 0x000f62000c1e1500 */
[-C--:B------:R-:W-:Y:S01]  /*0870*/  LEA.HI.X R13, R90, R105.reuse, RZ, 0x1, P6 ;  /* 0x000000695a0d7211 */ /* 0x080fe200030f0cff */
[----:B-1----:R-:W-:Y:S01]  /*0880*/  IMAD.WIDE.U32 R46, R176, 0x2, R68 ;  /* 0x00000002b02e7825 */ /* 0x002fe200078e0044 */
[-C--:B------:R-:W-:Y:S01]  /*0890*/  LEA.HI.X R29, R92, R105.reuse, RZ, 0x1, P0 ;  /* 0x000000695c1d7211 */ /* 0x080fe200000f0cff */
[----:B------:R-:W3:Y:S01]  /*08a0*/  LDG.E.U16 R37, desc[UR18][R48.64] ;  /* 0x0000001230257981 */ /* 0x000ee2000c1e1500 */
[C---:B------:R-:W-:Y:S01]  /*08b0*/  LOP3.LUT R168, R155.reuse, 0x6c, RZ, 0xfc, !PT ;  /* 0x0000006c9ba87812 */ /* 0x040fe200078efcff */
[----:B0-----:R-:W-:Y:S01]  /*08c0*/  IMAD.WIDE.U32 R50, R176, 0x2, R72 ;  /* 0x00000002b0327825 */ /* 0x001fe200078e0048 */
[----:B------:R-:W-:Y:S01]  /*08d0*/  LOP3.LUT R156, R155, 0x64, RZ, 0xfc, !PT ;  /* 0x000000649b9c7812 */ /* 0x000fe200078efcff */
[----:B------:R-:W3:Y:S01]  /*08e0*/  LDG.E.U16 R43, desc[UR18][R58.64] ;  /* 0x000000123a2b7981 */ /* 0x000ee2000c1e1500 */
[-C--:B------:R-:W-:Y:S01]  /*08f0*/  LEA.HI.X R33, R84, R105.reuse, RZ, 0x1, P3 ;  /* 0x0000006954217211 */ /* 0x080fe200018f0cff */
[----:B------:R-:W-:Y:S01]  /*0900*/  IMAD.WIDE.U32 R52, R176, 0x2, R52 ;  /* 0x00000002b0347825 */ /* 0x000fe200078e0034 */
[-C--:B------:R-:W-:Y:S01]  /*0910*/  LEA R26, P4, R236, R104.reuse, 0x6 ;  /* 0x00000068ec1a7211 */ /* 0x080fe200078830ff */
[----:B------:R-:W3:Y:S01]  /*0920*/  LDG.E.U16 R44, desc[UR18][R60.64] ;  /* 0x000000123c2c7981 */ /* 0x000ee2000c1e1500 */
[----:B------:R-:W-:Y:S01]  /*0930*/  LEA R14, P3, R172, R104, 0x6 ;  /* 0x00000068ac0e7211 */ /* 0x000fe200078630ff */
[----:B------:R-:W-:Y:S01]  /*0940*/  IMAD.SHL.U32 R86, R236, 0x20, RZ ;  /* 0x00000020ec567824 */ /* 0x000fe200078e00ff */
[----:B------:R-:W-:Y:S01]  /*0950*/  LEA.HI.X R31, R88, R105, RZ, 0x1, P5 ;  /* 0x00000069581f7211 */ /* 0x000fe200028f0cff */
[----:B------:R-:W-:Y:S01]  /*0960*/  IMAD.SHL.U32 R98, R172, 0x20, RZ ;  /* 0x00000020ac627824 */ /* 0x000fe200078e00ff */
[----:B------:R0:W3:Y:S01]  /*0970*/  LDG.E.U16 R45, desc[UR18][R46.64] ;  /* 0x000000122e2d7981 */ /* 0x0000e2000c1e1500 */
[----:B------:R-:W-:Y:S01]  /*0980*/  IMAD.WIDE.U32 R54, R176, 0x2, R76 ;  /* 0x00000002b0367825 */ /* 0x000fe200078e004c */
[----:B------:R-:W-:-:S02]  /*0990*/  SHF.L.U32 R96, R168, 0x5, RZ ;  /* 0x00000005a8607819 */ /* 0x000fc400000006ff */
[----:B------:R-:W-:Y:S01]  /*09a0*/  LEA R2, P2, R168, R104, 0x6 ;  /* 0x00000068a8027211 */ /* 0x000fe200078430ff */
[----:B------:R1:W3:Y:S01]  /*09b0*/  LDG.E.U16 R60, desc[UR18][R50.64] ;  /* 0x00000012323c7981 */ /* 0x0002e2000c1e1500 */
[C---:B------:R-:W-:Y:S01]  /*09c0*/  IMAD.WIDE.U32 R28, R176.reuse, 0x2, R28 ;  /* 0x00000002b01c7825 */ /* 0x040fe200078e001c */
[----:B------:R-:W-:Y:S02]  /*09d0*/  LOP3.LUT R155, R155, 0x7c, RZ, 0xfc, !PT ;  /* 0x0000007c9b9b7812 */ /* 0x000fe400078efcff */
[----:B------:R1:W3:Y:S01]  /*09e0*/  LDG.E.U16 R39, desc[UR18][R52.64] ;  /* 0x0000001234277981 */ /* 0x0002e2000c1e1500 */
[----:B0-----:R-:W-:Y:S01]  /*09f0*/  IMAD.WIDE.U32 R46, R176, 0x2, R12 ;  /* 0x00000002b02e7825 */ /* 0x001fe200078e000c */
[----:B------:R-:W-:Y:S02]  /*0a00*/  SHF.L.U32 R12, R20, 0x3, RZ ;  /* 0x00000003140c7819 */ /* 0x000fe400000006ff */
[-C--:B------:R-:W-:Y:S01]  /*0a10*/  LEA.HI.X R27, R86, R105.reuse, RZ, 0x1, P4 ;  /* 0x00000069561b7211 */ /* 0x080fe200020f0cff */
[----:B------:R-:W-:Y:S01]  /*0a20*/  IMAD.WIDE.U32 R48, R176, 0x2, R70 ;  /* 0x00000002b0307825 */ /* 0x000fe200078e0046 */
[----:B-1----:R-:W-:Y:S01]  /*0a30*/  LEA R50, P0, R20, R34, 0x4 ;  /* 0x0000002214327211 */ /* 0x002fe200078020ff */
[----:B------:R-:W3:Y:S01]  /*0a40*/  LDG.E.U16 R54, desc[UR18][R54.64] ;  /* 0x0000001236367981 */ /* 0x000ee2000c1e1500 */
[-C--:B------:R-:W-:Y:S01]  /*0a50*/  LEA.HI.X R15, R98, R105.reuse, RZ, 0x1, P3 ;  /* 0x00000069620f7211 */ /* 0x080fe200018f0cff */
[C---:B------:R-:W-:Y:S01]  /*0a60*/  IMAD.SHL.U32 R94, R156.reuse, 0x20, RZ ;  /* 0x000000209c5e7824 */ /* 0x040fe200078e00ff */
[-C--:B------:R-:W-:Y:S01]  /*0a70*/  LEA R18, P1, R156, R104.reuse, 0x6 ;  /* 0x000000689c127211 */ /* 0x080fe200078230ff */
[----:B------:R-:W-:Y:S01]  /*0a80*/  IMAD.WIDE.U32 R52, R176, 0x2, R74 ;  /* 0x00000002b0347825 */ /* 0x000fe200078e004a */
[----:B------:R-:W-:Y:S01]  /*0a90*/  LEA.HI.X R3, R96, R105, RZ, 0x1, P2 ;  /* 0x0000006960037211 */ /* 0x000fe200010f0cff */
[----:B------:R-:W3:Y:S01]  /*0aa0*/  LDG.E.U16 R68, desc[UR18][R48.64] ;  /* 0x0000001230447981 */ /* 0x000ee2000c1e1500 */
[----:B------:R-:W-:Y:S01]  /*0ab0*/  LEA.HI.X R51, R12, R35, RZ, 0x1, P0 ;  /* 0x000000230c337211 */ /* 0x000fe200000f0cff */
[----:B------:R-:W-:Y:S01]  /*0ac0*/  IMAD.WIDE.U32 R30, R176, 0x2, R30 ;  /* 0x00000002b01e7825 */ /* 0x000fe200078e001e */
[----:B------:R-:W-:Y:S01]  /*0ad0*/  LEA R24, P4, R155, R104, 0x6 ;  /* 0x000000689b187211 */ /* 0x000fe200078830ff */
[----:B------:R0:W3:Y:S01]  /*0ae0*/  LDG.E.U16 R55, desc[UR18][R28.64] ;  /* 0x000000121c377981 */ /* 0x0000e2000c1e1500 */
[----:B------:R-:W-:Y:S01]  /*0af0*/  LEA.HI.X R19, R94, R105, RZ, 0x1, P1 ;  /* 0x000000695e137211 */ /* 0x000fe200008f0cff */
[----:B------:R-:W-:-:S02]  /*0b00*/  IMAD.SHL.U32 R13, R11, 0x100, RZ ;  /* 0x000001000b0d7824 */ /* 0x000fc400078e00ff */
[C---:B------:R-:W-:Y:S01]  /*0b10*/  IMAD.WIDE.U32 R62, R176.reuse, 0x2, R64 ;  /* 0x00000002b03e7825 */ /* 0x040fe200078e0040 */
[----:B------:R-:W3:Y:S03]  /*0b20*/  LDG.E.U16 R52, desc[UR18][R52.64] ;  /* 0x0000001234347981 */ /* 0x000ee6000c1e1500 */
[----:B------:R-:W-:Y:S01]  /*0b30*/  IMAD.SHL.U32 R102, R155, 0x20, RZ ;  /* 0x000000209b667824 */ /* 0x000fe200078e00ff */
[----:B------:R-:W-:Y:S01]  /*0b40*/  SHF.L.U32 R23, R9, 0x8, RZ ;  /* 0x0000000809177819 */ /* 0x000fe200000006ff */
[----:B------:R-:W-:Y:S01]  /*0b50*/  IMAD.WIDE.U32 R56, R176, 0x2, R78 ;  /* 0x00000002b0387825 */ /* 0x000fe200078e004e */
[----:B0-----:R-:W-:Y:S01]  /*0b60*/  LEA R28, P0, R11, R34, 0x9 ;  /* 0x000000220b1c7211 */ /* 0x001fe200078048ff */
[----:B------:R-:W3:Y:S01]  /*0b70*/  LDG.E.U16 R63, desc[UR18][R62.64] ;  /* 0x000000123e3f7981 */ /* 0x000ee2000c1e1500 */
[----:B------:R-:W-:Y:S01]  /*0b80*/  LEA.HI.X R25, R102, R105, RZ, 0x1, P4 ;  /* 0x0000006966197211 */ /* 0x000fe200020f0cff */
[C---:B------:R-:W-:Y:S01]  /*0b90*/  IMAD.WIDE.U32 R32, R176.reuse, 0x2, R32 ;  /* 0x00000002b0207825 */ /* 0x040fe200078e0020 */
[----:B------:R-:W-:Y:S01]  /*0ba0*/  LEA.HI.X R29, R13, R35, RZ, 0x1, P0 ;  /* 0x000000230d1d7211 */ /* 0x000fe200000f0cff */
[----:B------:R0:W3:Y:S02]  /*0bb0*/  LDG.E.U16 R53, desc[UR18][R30.64] ;  /* 0x000000121e357981 */ /* 0x0000e4000c1e1500 */
[----:B------:R-:W-:-:S02]  /*0bc0*/  IMAD.WIDE.U32 R26, R176, 0x2, R26 ;  /* 0x00000002b01a7825 */ /* 0x000fc400078e001a */
[----:B------:R-:W3:Y:S02]  /*0bd0*/  LDG.E.U16 R56, desc[UR18][R56.64] ;  /* 0x0000001238387981 */ /* 0x000ee4000c1e1500 */
[C---:B------:R-:W-:Y:S02]  /*0be0*/  IMAD.WIDE.U32 R48, R176.reuse, 0x2, R14 ;  /* 0x00000002b0307825 */ /* 0x040fe400078e000e */
[----:B------:R1:W3:Y:S02]  /*0bf0*/  LDG.E.U16 R61, desc[UR18][R32.64] ;  /* 0x00000012203d7981 */ /* 0x0002e4000c1e1500 */
[----:B------:R-:W-:Y:S01]  /*0c00*/  IMAD.WIDE.U32 R2, R176, 0x2, R2 ;  /* 0x00000002b0027825 */ /* 0x000fe200078e0002 */
[C---:B0-----:R-:W-:Y:S01]  /*0c10*/  LEA R30, P1, R10.reuse, R34, 0x9 ;  /* 0x000000220a1e7211 */ /* 0x041fe200078248ff */
[----:B------:R0:W3:Y:S02]  /*0c20*/  LDG.E.U16 R62, desc[UR18][R26.64] ;  /* 0x000000121a3e7981 */ /* 0x0000e4000c1e1500 */
[----:B------:R-:W-:-:S02]  /*0c30*/  IMAD.SHL.U32 R15, R10, 0x100, RZ ;  /* 0x000001000a0f7824 */ /* 0x000fc400078e00ff */
[C---:B------:R-:W-:Y:S01]  /*0c40*/  IMAD.WIDE.U32 R64, R176.reuse, 0x2, R66 ;  /* 0x00000002b0407825 */ /* 0x040fe200078e0042 */
[----:B------:R0:W3:Y:S01]  /*0c50*/  LDG.E.U16 R57, desc[UR18][R2.64] ;  /* 0x0000001202397981 */ /* 0x0000e2000c1e1500 */
[----:B-1----:R-:W-:Y:S02]  /*0c60*/  LEA R32, P0, R9, R34, 0x9 ;  /* 0x0000002209207211 */ /* 0x002fe400078048ff */
[C---:B------:R-:W-:Y:S01]  /*0c70*/  IMAD.WIDE.U32 R66, R176.reuse, 0x2, R82 ;  /* 0x00000002b0427825 */ /* 0x040fe200078e0052 */
[----:B------:R-:W-:Y:S01]  /*0c80*/  LEA.HI.X R31, R15, R35, RZ, 0x1, P1 ;  /* 0x000000230f1f7211 */ /* 0x000fe200008f0cff */
[----:B------:R-:W3:Y:S02]  /*0c90*/  LDG.E.U16 R64, desc[UR18][R64.64] ;  /* 0x0000001240407981 */ /* 0x000ee4000c1e1500 */
[C---:B------:R-:W-:Y:S02]  /*0ca0*/  IMAD.WIDE.U32 R58, R176.reuse, 0x2, R80 ;  /* 0x00000002b03a7825 */ /* 0x040fe400078e0050 */
[----:B------:R-:W3:Y:S02]  /*0cb0*/  LDG.E.U16 R48, desc[UR18][R48.64] ;  /* 0x0000001230307981 */ /* 0x000ee4000c1e1500 */
[----:B------:R-:W-:-:S02]  /*0cc0*/  IMAD.WIDE.U32 R18, R176, 0x2, R18 ;  /* 0x00000002b0127825 */ /* 0x000fc400078e0012 */
[----:B------:R-:W3:Y:S02]  /*0cd0*/  LDG.E.U16 R46, desc[UR18][R46.64] ;  /* 0x000000122e2e7981 */ /* 0x000ee4000c1e1500 */
[C---:B0-----:R-:W-:Y:S01]  /*0ce0*/  IMAD.WIDE.U32 R26, R176.reuse, 0x2, R50 ;  /* 0x00000002b01a7825 */ /* 0x041fe200078e0032 */
[----:B------:R-:W-:Y:S01]  /*0cf0*/  LEA.HI.X R33, R23, R35, RZ, 0x1, P0 ;  /* 0x0000002317217211 */ /* 0x000fe200000f0cff */
[----:B------:R-:W3:Y:S02]  /*0d00*/  LDG.E.U16 R66, desc[UR18][R66.64] ;  /* 0x0000001242427981 */ /* 0x000ee4000c1e1500 */
[C---:B------:R-:W-:Y:S02]  /*0d10*/  IMAD.WIDE.U32 R2, R176.reuse, 0x2, R28 ;  /* 0x00000002b0027825 */ /* 0x040fe400078e001c */
[----:B------:R-:W3:Y:S02]  /*0d20*/  LDG.E.U16 R58, desc[UR18][R58.64] ;  /* 0x000000123a3a7981 */ /* 0x000ee4000c1e1500 */
[----:B------:R-:W-:-:S02]  /*0d30*/  IMAD.WIDE.U32 R24, R176, 0x2, R24 ;  /* 0x00000002b0187825 */ /* 0x000fc400078e0018 */
[----:B------:R0:W3:Y:S02]  /*0d40*/  LDG.E.U16 R14, desc[UR18][R18.64] ;  /* 0x00000012120e7981 */ /* 0x0000e4000c1e1500 */
[----:B------:R-:W-:Y:S02]  /*0d50*/  IMAD.SHL.U32 R153, R8, 0x100, RZ ;  /* 0x0000010008997824 */ /* 0x000fe400078e00ff */
[----:B------:R-:W3:Y:S01]  /*0d60*/  LDG.E.U16 R49, desc[UR18][R26.64] ;  /* 0x000000121a317981 */ /* 0x000ee2000c1e1500 */
[----:B------:R-:W-:-:S03]  /*0d70*/  IMAD.SHL.U32 R157, R7, 0x100, RZ ;  /* 0x00000100079d7824 */ /* 0x000fc600078e00ff */
[----:B------:R-:W3:Y:S01]  /*0d80*/  LDG.E.U16 R50, desc[UR18][R26.64+0x40] ;  /* 0x000040121a327981 */ /* 0x000ee2000c1e1500 */
[----:B0-----:R-:W-:-:S03]  /*0d90*/  IMAD.WIDE.U32 R18, R176, 0x2, R30 ;  /* 0x00000002b0127825 */ /* 0x001fc600078e001e */
[----:B------:R-:W3:Y:S04]  /*0da0*/  LDG.E.U16 R51, desc[UR18][R26.64+0x80] ;  /* 0x000080121a337981 */ /* 0x000ee8000c1e1500 */
[----:B------:R-:W3:Y:S04]  /*0db0*/  LDG.E.U16 R59, desc[UR18][R26.64+0xc0] ;  /* 0x0000c0121a3b7981 */ /* 0x000ee8000c1e1500 */
[----:B------:R-:W3:Y:S04]  /*0dc0*/  LDG.E.U16 R65, desc[UR18][R26.64+0x100] ;  /* 0x000100121a417981 */ /* 0x000ee8000c1e1500 */
[----:B------:R-:W3:Y:S04]  /*0dd0*/  LDG.E.U16 R67, desc[UR18][R26.64+0x140] ;  /* 0x000140121a437981 */ /* 0x000ee8000c1e1500 */
[----:B------:R-:W3:Y:S04]  /*0de0*/  LDG.E.U16 R69, desc[UR18][R26.64+0x180] ;  /* 0x000180121a457981 */ /* 0x000ee8000c1e1500 */
[----:B------:R0:W3:Y:S04]  /*0df0*/  LDG.E.U16 R28, desc[UR18][R26.64+0x1c0] ;  /* 0x0001c0121a1c7981 */ /* 0x0000e8000c1e1500 */
[----:B------:R-:W3:Y:S04]  /*0e00*/  LDG.E.U16 R29, desc[UR18][R2.64] ;  /* 0x00000012021d7981 */ /* 0x000ee8000c1e1500 */
[----:B------:R-:W3:Y:S01]  /*0e10*/  LDG.E.U16 R30, desc[UR18][R2.64+0x40] ;  /* 0x00004012021e7981 */ /* 0x000ee2000c1e1500 */
[----:B0-----:R-:W-:-:S03]  /*0e20*/  LEA R26, P0, R8, R34, 0x9 ;  /* 0x00000022081a7211 */ /* 0x001fc600078048ff */
[----:B------:R-:W3:Y:S04]  /*0e30*/  LDG.E.U16 R31, desc[UR18][R2.64+0x80] ;  /* 0x00008012021f7981 */ /* 0x000ee8000c1e1500 */
[----:B------:R-:W3:Y:S04]  /*0e40*/  LDG.E.U16 R70, desc[UR18][R2.64+0xc0] ;  /* 0x0000c01202467981 */ /* 0x000ee8000c1e1500 */
[----:B------:R-:W3:Y:S04]  /*0e50*/  LDG.E.U16 R71, desc[UR18][R2.64+0x100] ;  /* 0x0001001202477981 */ /* 0x000ee8000c1e1500 */
[----:B------:R-:W3:Y:S04]  /*0e60*/  LDG.E.U16 R72, desc[UR18][R2.64+0x140] ;  /* 0x0001401202487981 */ /* 0x000ee8000c1e1500 */
[----:B------:R-:W3:Y:S04]  /*0e70*/  LDG.E.U16 R73, desc[UR18][R2.64+0x180] ;  /* 0x0001801202497981 */ /* 0x000ee8000c1e1500 */
[----:B------:R0:W3:Y:S01]  /*0e80*/  LDG.E.U16 R74, desc[UR18][R2.64+0x1c0] ;  /* 0x0001c012024a7981 */ /* 0x0000e2000c1e1500 */
[----:B------:R-:W-:-:S03]  /*0e90*/  LEA.HI.X R27, R153, R35, RZ, 0x1, P0 ;  /* 0x00000023991b7211 */ /* 0x000fc600000f0cff */
[----:B------:R1:W3:Y:S01]  /*0ea0*/  LDG.E.U16 R47, desc[UR18][R24.64] ;  /* 0x00000012182f7981 */ /* 0x0002e2000c1e1500 */
[----:B------:R-:W-:Y:S01]  /*0eb0*/  SHF.L.U32 R159, R6, 0x8, RZ ;  /* 0x00000008069f7819 */ /* 0x000fe200000006ff */
[----:B------:R-:W-:Y:S02]  /*0ec0*/  IMAD.SHL.U32 R169, R5, 0x100, RZ ;  /* 0x0000010005a97824 */ /* 0x000fe400078e00ff */
[----:B------:R-:W3:Y:S01]  /*0ed0*/  LDG.E.U16 R75, desc[UR18][R18.64+0x80] ;  /* 0x00008012124b7981 */ /* 0x000ee2000c1e1500 */
[----:B0-----:R-:W-:-:S03]  /*0ee0*/  LEA R2, P1, R7, R34, 0x9 ;  /* 0x0000002207027211 */ /* 0x001fc600078248ff */
[----:B------:R-:W3:Y:S01]  /*0ef0*/  LDG.E.U16 R76, desc[UR18][R18.64+0xc0] ;  /* 0x0000c012124c7981 */ /* 0x000ee2000c1e1500 */
[C---:B-1----:R-:W-:Y:S01]  /*0f00*/  IMAD.WIDE.U32 R24, R176.reuse, 0x2, R32 ;  /* 0x00000002b0187825 */ /* 0x042fe200078e0020 */
[----:B------:R-:W-:Y:S02]  /*0f10*/  LEA.HI.X R3, R157, R35, RZ, 0x1, P1 ;  /* 0x000000239d037211 */ /* 0x000fe400008f0cff */
[----:B------:R-:W3:Y:S04]  /*0f20*/  LDG.E.U16 R32, desc[UR18][R18.64] ;  /* 0x0000001212207981 */ /* 0x000ee8000c1e1500 */
[----:B------:R-:W3:Y:S04]  /*0f30*/  LDG.E.U16 R33, desc[UR18][R18.64+0x40] ;  /* 0x0000401212217981 */ /* 0x000ee8000c1e1500 */
[----:B------:R-:W3:Y:S04]  /*0f40*/  LDG.E.U16 R77, desc[UR18][R18.64+0x100] ;  /* 0x00010012124d7981 */ /* 0x000ee8000c1e1500 */
[----:B------:R-:W3:Y:S04]  /*0f50*/  LDG.E.U16 R78, desc[UR18][R18.64+0x140] ;  /* 0x00014012124e7981 */ /* 0x000ee8000c1e1500 */
[----:B------:R-:W3:Y:S04]  /*0f60*/  LDG.E.U16 R79, desc[UR18][R18.64+0x180] ;  /* 0x00018012124f7981 */ /* 0x000ee8000c1e1500 */
[----:B------:R0:W3:Y:S01]  /*0f70*/  LDG.E.U16 R80, desc[UR18][R18.64+0x1c0] ;  /* 0x0001c01212507981 */ /* 0x0000e2000c1e1500 */
[----:B------:R-:W-:-:S03]  /*0f80*/  IMAD.WIDE.U32 R26, R176, 0x2, R26 ;  /* 0x00000002b01a7825 */ /* 0x000fc600078e001a */
[----:B------:R-:W3:Y:S01]  /*0f90*/  LDG.E.U16 R81, desc[UR18][R24.64] ;  /* 0x0000001218517981 */ /* 0x000ee2000c1e1500 */
[----:B------:R-:W-:-:S03]  /*0fa0*/  IMAD.WIDE.U32 R2, R176, 0x2, R2 ;  /* 0x00000002b0027825 */ /* 0x000fc600078e0002 */
[----:B------:R-:W3:Y:S01]  /*0fb0*/  LDG.E.U16 R82, desc[UR18][R24.64+0x40] ;  /* 0x0000401218527981 */ /* 0x000ee2000c1e1500 */
[-C--:B0-----:R-:W-:Y:S02]  /*0fc0*/  LEA R18, P0, R6, R34.reuse, 0x9 ;  /* 0x0000002206127211 */ /* 0x081fe400078048ff */
[----:B------:R-:W-:Y:S01]  /*0fd0*/  LEA R34, P1, R5, R34, 0x9 ;  /* 0x0000002205227211 */ /* 0x000fe200078248ff */
[----:B------:R-:W3:Y:S01]  /*0fe0*/  LDG.E.U16 R83, desc[UR18][R24.64+0x80] ;  /* 0x0000801218537981 */ /* 0x000ee2000c1e1500 */
[-C--:B------:R-:W-:Y:S02]  /*0ff0*/  LEA.HI.X R19, R159, R35.reuse, RZ, 0x1, P0 ;  /* 0x000000239f137211 */ /* 0x080fe400000f0cff */
[----:B------:R-:W-:Y:S01]  /*1000*/  LEA.HI.X R35, R169, R35, RZ, 0x1, P1 ;  /* 0x00000023a9237211 */ /* 0x000fe200008f0cff */
[----:B------:R-:W3:Y:S01]  /*1010*/  LDG.E.U16 R84, desc[UR18][R24.64+0xc0] ;  /* 0x0000c01218547981 */ /* 0x000ee2000c1e1500 */
[----:B------:R-:W-:-:S03]  /*1020*/  IMAD.WIDE.U32 R18, R176, 0x2, R18 ;  /* 0x00000002b0127825 */ /* 0x000fc600078e0012 */
[----:B------:R-:W3:Y:S01]  /*1030*/  LDG.E.U16 R85, desc[UR18][R24.64+0x100] ;  /* 0x0001001218557981 */ /* 0x000ee2000c1e1500 */
[----:B------:R-:W-:-:S03]  /*1040*/  IMAD.WIDE.U32 R34, R176, 0x2, R34 ;  /* 0x00000002b0227825 */ /* 0x000fc600078e0022 */
[----:B------:R-:W3:Y:S04]  /*1050*/  LDG.E.U16 R86, desc[UR18][R24.64+0x140] ;  /* 0x0001401218567981 */ /* 0x000ee8000c1e1500 */
        /* <DEDUP_REMOVED lines=25> */
[----:B------:R0:W3:Y:S04]  /*11f0*/  LDG.E.U16 R108, desc[UR18][R18.64+0x1c0] ;  /* 0x0001c012126c7981 */ /* 0x0000e8000c1e1500 */
[----:B------:R-:W3:Y:S04]  /*1200*/  LDG.E.U16 R109, desc[UR18][R34.64] ;  /* 0x00000012226d7981 */ /* 0x000ee8000c1e1500 */
[----:B------:R-:W3:Y:S04]  /*1210*/  LDG.E.U16 R2, desc[UR18][R34.64+0x40] ;  /* 0x0000401222027981 */ /* 0x000ee8000c1e1500 */
[----:B------:R-:W3:Y:S04]  /*1220*/  LDG.E.U16 R3, desc[UR18][R34.64+0x80] ;  /* 0x0000801222037981 */ /* 0x000ee8000c1e1500 */
[----:B------:R-:W3:Y:S04]  /*1230*/  LDG.E.U16 R110, desc[UR18][R34.64+0xc0] ;  /* 0x0000c012226e7981 */ /* 0x000ee8000c1e1500 */
[----:B------:R-:W3:Y:S04]  /*1240*/  LDG.E.U16 R111, desc[UR18][R34.64+0x100] ;  /* 0x00010012226f7981 */ /* 0x000ee8000c1e1500 */
[----:B------:R-:W3:Y:S04]  /*1250*/  LDG.E.U16 R112, desc[UR18][R34.64+0x140] ;  /* 0x0001401222707981 */ /* 0x000ee8000c1e1500 */
[----:B------:R-:W3:Y:S04]  /*1260*/  LDG.E.U16 R113, desc[UR18][R34.64+0x180] ;  /* 0x0001801222717981 */ /* 0x000ee8000c1e1500 */
[----:B------:R1:W3:Y:S01]  /*1270*/  LDG.E.U16 R114, desc[UR18][R34.64+0x1c0] ;  /* 0x0001c01222727981 */ /* 0x0002e2000c1e1500 */
[----:B------:R-:W2:Y:S01]  /*1280*/  S2UR UR16, SR_CgaCtaId ;  /* 0x00000000001079c3 */ /* 0x000ea20000008800 */
[----:B------:R-:W-:Y:S01]  /*1290*/  SHF.R.S32.HI R115, RZ, 0x6, R16 ;  /* 0x00000006ff737819 */ /* 0x000fe20000011410 */
[----:B------:R-:W-:-:S03]  /*12a0*/  UMOV UR4, 0x400 ;  /* 0x0000040000047882 */ /* 0x000fc60000000000 */
[----:B0-----:R-:W-:Y:S01]  /*12b0*/  SGXT R19, R115, 0x1 ;  /* 0x000000017313781a */ /* 0x001fe20000000200 */
[----:B------:R-:W-:Y:S01]  /*12c0*/  IMAD.SHL.U32 R18, R16, 0x2, RZ ;  /* 0x0000000210127824 */ /* 0x000fe200078e00ff */
[----:B------:R-:W-:Y:S02]  /*12d0*/  LEA R115, R20, R176, 0x1 ;  /* 0x000000b014737211 */ /* 0x000fe400078e08ff */
[----:B------:R-:W-:-:S04]  /*12e0*/  LOP3.LUT R19, R19, 0x90, RZ, 0xc0, !PT ;  /* 0x0000009013137812 */ /* 0x000fc800078ec0ff */
[----:B------:R-:W-:Y:S01]  /*12f0*/  LOP3.LUT R19, R19, 0x7e, R18, 0x78, !PT ;  /* 0x0000007e13137812 */ /* 0x000fe200078e7812 */
[----:B-1----:R-:W-:Y:S01]  /*1300*/  IMAD.SHL.U32 R35, R115, 0x2, RZ ;  /* 0x0000000273237824 */ /* 0x002fe200078e00ff */
[----:B------:R-:W-:Y:S01]  /*1310*/  SHF.R.U32.HI R18, RZ, 0x1, R20 ;  /* 0x00000001ff127819 */ /* 0x000fe20000011614 */
[----:B--2---:R-:W-:-:S03]  /*1320*/  ULEA UR16, UR16, UR4, 0x18 ;  /* 0x0000000410107291 */ /* 0x004fc6000f8ec03f */
[----:B------:R-:W-:-:S06]  /*1330*/  LOP3.LUT R18, R35, R18, RZ, 0x3c, !PT ;  /* 0x0000001223127212 */ /* 0x000fcc00078e3cff */
[----:B------:R0:W-:Y:S04]  /*1340*/  STS.U16 [R19+UR16+0x4400], R17 ;  /* 0x0044001113007988 */ /* 0x0001e80008000410 */
[----:B----4-:R-:W-:Y:S01]  /*1350*/  STS.U16 [R19+UR16+0x4200], R4 ;  /* 0x0042000413007988 */ /* 0x010fe20008000410 */
[----:B0-----:R-:W-:-:S03]  /*1360*/  LOP3.LUT R17, R19, 0x20, RZ, 0x3c, !PT ;  /* 0x0000002013117812 */ /* 0x001fc600078e3cff */
[----:B-----5:R-:W-:Y:S04]  /*1370*/  STS.U16 [R19+UR16+0x4600], R21 ;  /* 0x0046001513007988 */ /* 0x020fe80008000410 */
[----:B------:R-:W-:Y:S04]  /*1380*/  STS.U16 [R19+UR16+0x4800], R36 ;  /* 0x0048002413007988 */ /* 0x000fe80008000410 */
[----:B---3--:R-:W-:Y:S04]  /*1390*/  STS.U16 [R19+UR16+0x4a00], R37 ;  /* 0x004a002513007988 */ /* 0x008fe80008000410 */
[----:B------:R-:W-:Y:S04]  /*13a0*/  STS.U16 [R19+UR16+0x4c00], R38 ;  /* 0x004c002613007988 */ /* 0x000fe80008000410 */
        /* <DEDUP_REMOVED lines=26> */
[----:B------:R-:W-:Y:S04]  /*1550*/  STS.U16 [R18+UR16], R49 ;  /* 0x0000003112007988 */ /* 0x000fe80008000410 */
        /* <DEDUP_REMOVED lines=57> */
[----:B------:R0:W-:Y:S04]  /*18f0*/  STS.U16 [R18+UR16+0x1e40], R3 ;  /* 0x001e400312007988 */ /* 0x0001e80008000410 */
[----:B------:R-:W-:Y:S04]  /*1900*/  STS.U16 [R18+UR16+0x1e00], R110 ;  /* 0x001e006e12007988 */ /* 0x000fe80008000410 */
[----:B------:R-:W-:Y:S01]  /*1910*/  STS.U16 [R18+UR16+0x2e40], R111 ;  /* 0x002e406f12007988 */ /* 0x000fe20008000410 */
[----:B------:R-:W-:Y:S01]  /*1920*/  USHF.R.U32.HI UR4, URZ, 0x4, UR16 ;  /* 0x000000043f047899 */ /* 0x000fe20008011610 */
[----:B0-----:R-:W0:Y:S02]  /*1930*/  LDC.64 R2, c[0x0][0x220] ;  /* 0x00008800ff027b82 */ /* 0x001e240000000a00 */
[----:B------:R-:W-:Y:S04]  /*1940*/  STS.U16 [R18+UR16+0x2e00], R112 ;  /* 0x002e007012007988 */ /* 0x000fe80008000410 */
[----:B------:R-:W-:Y:S04]  /*1950*/  STS.U16 [R18+UR16+0x3e40], R113 ;  /* 0x003e407112007988 */ /* 0x000fe80008000410 */
[----:B------:R1:W-:Y:S01]  /*1960*/  STS.U16 [R18+UR16+0x3e00], R114 ;  /* 0x003e007212007988 */ /* 0x0003e20008000410 */
[----:B------:R-:W-:Y:S01]  /*1970*/  BAR.SYNC.DEFER_BLOCKING 0x0 ;  /* 0x0000000000007b1d */ /* 0x000fe20000010000 */
[----:B------:R-:W-:-:S02]  /*1980*/  UIADD3 UR5, UR16, 0x4000, URZ ;  /* 0x0000400010057890 */ /* 0x000fc4000fffe03f */
[----:B------:R-:W-:Y:S02]  /*1990*/  USGXT.U32 UR4, UR4, 0xe ;  /* 0x0000000e0404789a */ /* 0x000fe40008000000 */
[----:B------:R-:W-:Y:S02]  /*19a0*/  USHF.R.U32.HI UR5, URZ, 0x4, UR5 ;  /* 0x000000043f057899 */ /* 0x000fe40008011605 */
[----:B------:R-:W-:Y:S02]  /*19b0*/  ULOP3.LUT UR10, UR4, 0x1000000, URZ, 0xfc, !UPT ;  /* 0x01000000040a7892 */ /* 0x000fe4000f8efc3f */
[----:B------:R-:W-:Y:S01]  /*19c0*/  USGXT.U32 UR8, UR5, 0xe ;  /* 0x0000000e0508789a */ /* 0x000fe20008000000 */
[----:B------:R-:W-:Y:S01]  /*19d0*/  UMOV UR11, 0x40000040 ;  /* 0x40000040000b7882 */ /* 0x000fe20000000000 */
[----:B------:R-:W-:Y:S01]  /*19e0*/  UMOV UR9, 0x80000020 ;  /* 0x8000002000097882 */ /* 0x000fe20000000000 */
[----:B-1----:R-:W-:-:S06]  /*19f0*/  WARPGROUP.ARRIVE ;  /* 0x00000000000079c5 */ /* 0x002fcc0000000000 */
[----:B------:R-:W-:Y:S01]  /*1a00*/  HGMMA.64x256x16.F32.BF16 R24, gdesc[UR8].tnspB, RZ, !UPT, gsb0 ;  /* 0x43e00000081879f0 */ /* 0x000fe2000c0018ff */
[----:B------:R-:W-:Y:S01]  /*1a10*/  UIADD3 UR12, UP0, UR8, 0x2, URZ ;  /* 0x00000002080c7890 */ /* 0x000fe2000ff1e03f */
[----:B------:R-:W-:Y:S01]  /*1a20*/  UMOV UR6, URZ ;  /* 0x0000003f00067c82 */ /* 0x000fe20008000000 */
[----:B------:R-:W-:Y:S01]  /*1a30*/  UMOV UR14, 0x1000080 ;  /* 0x01000080000e7882 */ /* 0x000fe20000000000 */
[----:B------:R-:W-:Y:S01]  /*1a40*/  UMOV UR15, 0x40000040 ;  /* 0x40000040000f7882 */ /* 0x000fe20000000000 */
[----:B------:R-:W-:Y:S01]  /*1a50*/  UMOV UR5, URZ ;  /* 0x0000003f00057c82 */ /* 0x000fe20008000000 */
[----:B------:R-:W-:Y:S02]  /*1a60*/  UIADD3.X UR13, UR6, -0x7fffffe0, URZ, UP0, !UPT ;  /* 0x80000020060d7890 */ /* 0x000fe400087fe43f */
[----:B------:R-:W-:Y:S01]  /*1a70*/  UIADD3.64 UR14, UR4, UR14, URZ ;  /* 0x0000000e040e7297 */ /* 0x000fe2000fffe03f */
[C---:B------:R-:W-:Y:S01]  /*1a80*/  IMAD.SHL.U32 R0, R16.reuse, 0x20, RZ ;  /* 0x0000002010007824 */ /* 0x040fe200078e00ff */
[C---:B------:R-:W-:Y:S01]  /*1a90*/  LOP3.LUT R18, R16.reuse, 0x40, RZ, 0xc0, !PT ;  /* 0x0000004010127812 */ /* 0x040fe200078ec0ff */
[C---:B------:R-:W-:Y:S01]  /*1aa0*/  IMAD.SHL.U32 R4, R16.reuse, 0x100, RZ ;  /* 0x0000010010047824 */ /* 0x040fe200078e00ff */
[----:B------:R-:W-:-:S02]  /*1ab0*/  SHF.L.U32 R17, R16, 0x4, RZ ;  /* 0x0000000410117819 */ /* 0x000fc400000006ff */
[----:B------:R-:W-:Y:S02]  /*1ac0*/  LOP3.LUT R0, R0, 0x60, RZ, 0xc0, !PT ;  /* 0x0000006000007812 */ /* 0x000fe400078ec0ff */
[----:B------:R-:W-:Y:S02]  /*1ad0*/  LOP3.LUT R14, R4, 0x1800, RZ, 0xc0, !PT ;  /* 0x00001800040e7812 */ /* 0x000fe400078ec0ff */
[----:B------:R-:W-:Y:S02]  /*1ae0*/  R2UR UR8, R18 ;  /* 0x00000000120872ca */ /* 0x000fe400000e0000 */
[----:B------:R-:W-:Y:S02]  /*1af0*/  SHF.R.S32.HI R18, RZ, 0x2, R16 ;  /* 0x00000002ff127819 */ /* 0x000fe40000011410 */
[--C-:B------:R-:W-:Y:S02]  /*1b00*/  LOP3.LUT R4, R0, 0x780, R17.reuse, 0xf8, !PT ;  /* 0x0000078000047812 */ /* 0x100fe400078ef811 */
[----:B------:R-:W-:-:S02]  /*1b10*/  LOP3.LUT R0, R14, 0x70, R17, 0xf8, !PT ;  /* 0x000000700e007812 */ /* 0x000fc400078ef811 */
[----:B------:R-:W-:Y:S02]  /*1b20*/  SGXT R14, R18, 0x1 ;  /* 0x00000001120e781a */ /* 0x000fe40000000200 */
[----:B------:R-:W-:Y:S02]  /*1b30*/  SHF.R.S32.HI R16, RZ, 0x5, R16 ;  /* 0x00000005ff107819 */ /* 0x000fe40000011410 */
[----:B------:R-:W-:Y:S02]  /*1b40*/  LOP3.LUT R4, R4, 0x2010, R14, 0xf8, !PT ;  /* 0x0000201004047812 */ /* 0x000fe400078ef80e */
[----:B------:R-:W-:Y:S02]  /*1b50*/  SGXT R14, R16, 0x1 ;  /* 0x00000001100e781a */ /* 0x000fe40000000200 */
[----:B0-----:R-:W-:Y:S02]  /*1b60*/  LEA R20, P0, R20, R2, 0x5 ;  /* 0x0000000214147211 */ /* 0x001fe400078028ff */
[----:B------:R-:W-:-:S02]  /*1b70*/  LOP3.LUT R0, R0, 0x2010, R14, 0x78, !PT ;  /* 0x0000201000007812 */ /* 0x000fc400078e780e */
[----:B------:R-:W-:Y:S01]  /*1b80*/  LEA R16, P3, R10, R2, 0xa ;  /* 0x000000020a107211 */ /* 0x000fe200078650ff */
[----:B------:R-:W-:Y:S02]  /*1b90*/  WARPGROUP.DEPBAR.LE gsb0, 0x0 ;  /* 0x00008000000079c5 */ /* 0x000fe40000010000 */
[----:B------:R-:W-:-:S06]  /*1ba0*/  WARPGROUP.ARRIVE ;  /* 0x00000000000079c5 */ /* 0x000fcc0000000000 */
[----:B------:R-:W-:Y:S01]  /*1bb0*/  HGMMA.64x256x16.F32.BF16 R24, gdesc[UR12].tnspB, R24, gsb0 ;  /* 0x43e000000c1879f0 */ /* 0x000fe20008001818 */
[-C--:B------:R-:W-:Y:S01]  /*1bc0*/  LEA.HI.X R21, R12, R3.reuse, RZ, 0x2, P0 ;  /* 0x000000030c157211 */ /* 0x080fe200000f14ff */
[----:B------:R-:W-:Y:S01]  /*1bd0*/  UIADD3.64 UR4, UR12, 0xfe, URZ ;  /* 0x000000fe0c047897 */ /* 0x000fe2000fffe03f */
[-C--:B------:R-:W-:Y:S02]  /*1be0*/  LEA R18, P2, R11, R2.reuse, 0xa ;  /* 0x000000020b127211 */ /* 0x080fe400078450ff */
[-C--:B------:R-:W-:Y:S02]  /*1bf0*/  LEA R14, P4, R9, R2.reuse, 0xa ;  /* 0x00000002090e7211 */ /* 0x080fe400078850ff */
[-C--:B------:R-:W-:Y:S02]  /*1c00*/  LEA R12, P5, R8, R2.reuse, 0xa ;  /* 0x00000002080c7211 */ /* 0x080fe400078a50ff */
[----:B------:R-:W-:Y:S02]  /*1c10*/  LEA R10, P6, R7, R2, 0xa ;  /* 0x00000002070a7211 */ /* 0x000fe400078c50ff */
[-C--:B------:R-:W-:Y:S01]  /*1c20*/  LEA.HI.X R17, R15, R3.reuse, RZ, 0x2, P3 ;  /* 0x000000030f117211 */ /* 0x080fe200018f14ff */
[----:B------:R-:W-:Y:S01]  /*1c30*/  IMAD.SHL.U32 R161, R248, 0x100, RZ ;  /* 0x00000100f8a17824 */ /* 0x000fe200078e00ff */
[----:B------:R-:W-:-:S02]  /*1c40*/  LEA.HI.X R19, R13, R3, RZ, 0x2, P2 ;  /* 0x000000030d137211 */ /* 0x000fc400010f14ff */
[-C--:B------:R-:W-:Y:S02]  /*1c50*/  LEA.HI.X R15, R23, R3.reuse, RZ, 0x2, P4 ;  /* 0x00000003170f7211 */ /* 0x080fe400020f14ff */
[----:B------:R-:W-:Y:S02]  /*1c60*/  SHF.L.U32 R163, R250, 0x8, RZ ;  /* 0x00000008faa37819 */ /* 0x000fe400000006ff */
[-C--:B------:R-:W-:Y:S02]  /*1c70*/  LEA R8, P0, R6, R2.reuse, 0xa ;  /* 0x0000000206087211 */ /* 0x080fe400078050ff */
[-C--:B------:R-:W-:Y:S02]  /*1c80*/  LEA R250, P4, R250, R2.reuse, 0xa ;  /* 0x00000002fafa7211 */ /* 0x080fe400078850ff */
[-C--:B------:R-:W-:Y:S02]  /*1c90*/  LEA.HI.X R13, R153, R3.reuse, RZ, 0x2, P5 ;  /* 0x00000003990d7211 */ /* 0x080fe400028f14ff */
[-C--:B------:R-:W-:Y:S01]  /*1ca0*/  LEA R248, P5, R248, R2.reuse, 0xa ;  /* 0x00000002f8f87211 */ /* 0x080fe200078a50ff */
[----:B------:R-:W-:Y:S01]  /*1cb0*/  UMOV UR6, UR10 ;  /* 0x0000000a00067c82 */ /* 0x000fe20008000000 */
[----:B------:R-:W-:Y:S01]  /*1cc0*/  LEA.HI.X R11, R157, R3, RZ, 0x2, P6 ;  /* 0x000000039d0b7211 */ /* 0x000fe200030f14ff */
[----:B------:R-:W-:Y:S01]  /*1cd0*/  UMOV UR7, UR11 ;  /* 0x0000000b00077c82 */ /* 0x000fe20008000000 */
[C---:B------:R-:W-:Y:S01]  /*1ce0*/  IMAD.SHL.U32 R157, R246.reuse, 0x100, RZ ;  /* 0x00000100f69d7824 */ /* 0x040fe200078e00ff */
[----:B------:R-:W-:-:S02]  /*1cf0*/  LEA R246, P6, R246, R2, 0xa ;  /* 0x00000002f6f67211 */ /* 0x000fc400078c50ff */
[-C--:B------:R-:W-:Y:S01]  /*1d00*/  LEA.HI.X R9, R159, R3.reuse, RZ, 0x2, P0 ;  /* 0x000000039f097211 */ /* 0x080fe200000f14ff */
[----:B------:R-:W-:Y:S01]  /*1d10*/  IMAD.SHL.U32 R159, R234, 0x100, RZ ;  /* 0x00000100ea9f7824 */ /* 0x000fe200078e00ff */
[-C--:B------:R-:W-:Y:S01]  /*1d20*/  LEA.HI.X R251, R163, R3.reuse, RZ, 0x2, P4 ;  /* 0x00000003a3fb7211 */ /* 0x080fe200020f14ff */
[C---:B------:R-:W-:Y:S01]  /*1d30*/  IMAD.SHL.U32 R163, R236.reuse, 0x100, RZ ;  /* 0x00000100eca37824 */ /* 0x040fe200078e00ff */
[-C--:B------:R-:W-:Y:S02]  /*1d40*/  LEA.HI.X R249, R161, R3.reuse, RZ, 0x2, P5 ;  /* 0x00000003a1f97211 */ /* 0x080fe400028f14ff */
[-C--:B------:R-:W-:Y:S02]  /*1d50*/  LEA R236, P4, R236, R2.reuse, 0xa ;  /* 0x00000002ecec7211 */ /* 0x080fe400078850ff */
[-C--:B------:R-:W-:Y:S02]  /*1d60*/  LEA R234, P5, R234, R2.reuse, 0xa ;  /* 0x00000002eaea7211 */ /* 0x080fe400078a50ff */
[----:B------:R-:W-:Y:S01]  /*1d70*/  LEA.HI.X R247, R157, R3, RZ, 0x2, P6 ;  /* 0x000000039df77211 */ /* 0x000fe200030f14ff */
[----:B------:R-:W-:Y:S01]  /*1d80*/  IMAD.SHL.U32 R178, R158, 0x100, RZ ;  /* 0x000001009eb27824 */ /* 0x000fe200078e00ff */
[----:B------:R-:W-:Y:S01]  /*1d90*/  SHF.L.U32 R157, R232, 0x8, RZ ;  /* 0x00000008e89d7819 */ /* 0x000fe200000006ff */
[----:B------:R-:W-:Y:S01]  /*1da0*/  IMAD.WIDE.U32 R20, R176, 0x4, R20 ;  /* 0x00000004b0147825 */ /* 0x000fe200078e0014 */
[----:B------:R-:W-:-:S02]  /*1db0*/  LEA R232, P6, R232, R2, 0xa ;  /* 0x00000002e8e87211 */ /* 0x000fc400078c50ff */
[-C--:B------:R-:W-:Y:S02]  /*1dc0*/  LEA.HI.X R237, R163, R3.reuse, RZ, 0x2, P4 ;  /* 0x00000003a3ed7211 */ /* 0x080fe400020f14ff */
[----:B------:R-:W-:Y:S02]  /*1dd0*/  LEA.HI.X R235, R159, R3, RZ, 0x2, P5 ;  /* 0x000000039feb7211 */ /* 0x000fe400028f14ff */
[----:B------:R-:W-:Y:S02]  /*1de0*/  SHF.L.U32 R179, R156, 0x8, RZ ;  /* 0x000000089cb37819 */ /* 0x000fe400000006ff */
[-C--:B------:R-:W-:Y:S02]  /*1df0*/  LEA R158, P4, R158, R2.reuse, 0xa ;  /* 0x000000029e9e7211 */ /* 0x080fe400078850ff */
[-C--:B------:R-:W-:Y:S01]  /*1e00*/  LEA R156, P5, R156, R2.reuse, 0xa ;  /* 0x000000029c9c7211 */ /* 0x080fe200078a50ff */
[----:B------:R-:W-:Y:S01]  /*1e10*/  IMAD.SHL.U32 R167, R22, 0x100, RZ ;  /* 0x0000010016a77824 */ /* 0x000fe200078e00ff */
[-C--:B------:R-:W-:Y:S01]  /*1e20*/  LEA R6, P1, R5, R2.reuse, 0xa ;  /* 0x0000000205067211 */ /* 0x080fe200078250ff */
[----:B------:R-:W-:Y:S01]  /*1e30*/  IMAD.SHL.U32 R165, R152, 0x100, RZ ;  /* 0x0000010098a57824 */ /* 0x000fe200078e00ff */
[----:B------:R-:W-:-:S02]  /*1e40*/  LEA R22, P2, R22, R2, 0xa ;  /* 0x0000000216167211 */ /* 0x000fc400078450ff */
[-C--:B------:R-:W-:Y:S02]  /*1e50*/  LEA.HI.X R233, R157, R3.reuse, RZ, 0x2, P6 ;  /* 0x000000039de97211 */ /* 0x080fe400030f14ff */
[-C--:B------:R-:W-:Y:S02]  /*1e60*/  LEA.HI.X R159, R178, R3.reuse, RZ, 0x2, P4 ;  /* 0x00000003b29f7211 */ /* 0x080fe400020f14ff */
[-C--:B------:R-:W-:Y:S01]  /*1e70*/  LEA.HI.X R157, R179, R3.reuse, RZ, 0x2, P5 ;  /* 0x00000003b39d7211 */ /* 0x080fe200028f14ff */
[----:B------:R-:W-:Y:S01]  /*1e80*/  IMAD.WIDE.U32 R178, R176, 0x4, R18 ;  /* 0x00000004b0b27825 */ /* 0x000fe200078e0012 */
[----:B------:R-:W-:Y:S02]  /*1e90*/  LEA R152, P3, R152, R2, 0xa ;  /* 0x0000000298987211 */ /* 0x000fe400078650ff */
[-C--:B------:R-:W-:Y:S01]  /*1ea0*/  LEA.HI.X R7, R169, R3.reuse, RZ, 0x2, P1 ;  /* 0x00000003a9077211 */ /* 0x080fe200008f14ff */
[----:B------:R-:W-:Y:S01]  /*1eb0*/  IMAD.WIDE.U32 R18, R176, 0x4, R14 ;  /* 0x00000004b0127825 */ /* 0x000fe200078e000e */
[----:B------:R-:W-:-:S02]  /*1ec0*/  LEA.HI.X R23, R167, R3, RZ, 0x2, P2 ;  /* 0x00000003a7177211 */ /* 0x000fc400010f14ff */
[----:B------:R-:W-:Y:S01]  /*1ed0*/  LEA.HI.X R153, R165, R3, RZ, 0x2, P3 ;  /* 0x00000003a5997211 */ /* 0x000fe200018f14ff */
[----:B------:R-:W-:Y:S01]  /*1ee0*/  IMAD.WIDE.U32 R14, R176, 0x4, R10 ;  /* 0x00000004b00e7825 */ /* 0x000fe200078e000a */
[C---:B------:R-:W-:Y:S02]  /*1ef0*/  SHF.L.U32 R5, R244.reuse, 0x8, RZ ;  /* 0x00000008f4057819 */ /* 0x040fe400000006ff */
[----:B------:R-:W-:Y:S01]  /*1f00*/  LEA R244, P0, R244, R2, 0xa ;  /* 0x00000002f4f47211 */ /* 0x000fe200078050ff */
[----:B------:R-:W-:-:S04]  /*1f10*/  IMAD.WIDE.U32 R10, R176, 0x4, R6 ;  /* 0x00000004b00a7825 */ /* 0x000fc800078e0006 */
[C---:B------:R-:W-:Y:S01]  /*1f20*/  IMAD.SHL.U32 R169, R242.reuse, 0x100, RZ ;  /* 0x00000100f2a97824 */ /* 0x040fe200078e00ff */
[----:B------:R-:W-:Y:S01]  /*1f30*/  LEA R242, P1, R242, R2, 0xa ;  /* 0x00000002f2f27211 */ /* 0x000fe200078250ff */
[----:B------:R-:W-:Y:S01]  /*1f40*/  IMAD.WIDE.U32 R250, R176, 0x4, R250 ;  /* 0x00000004b0fa7825 */ /* 0x000fe200078e00fa */
[----:B------:R-:W-:-:S03]  /*1f50*/  LEA.HI.X R245, R5, R3, RZ, 0x2, P0 ;  /* 0x0000000305f57211 */ /* 0x000fc600000f14ff */
[C---:B------:R-:W-:Y:S01]  /*1f60*/  IMAD.SHL.U32 R167, R240.reuse, 0x100, RZ ;  /* 0x00000100f0a77824 */ /* 0x040fe200078e00ff */
[-C--:B------:R-:W-:Y:S01]  /*1f70*/  LEA R240, P2, R240, R2.reuse, 0xa ;  /* 0x00000002f0f07211 */ /* 0x080fe200078450ff */
[----:B------:R-:W-:Y:S01]  /*1f80*/  IMAD.WIDE.U32 R6, R176, 0x4, R152 ;  /* 0x00000004b0067825 */ /* 0x000fe200078e0098 */
[C---:B------:R-:W-:Y:S02]  /*1f90*/  SHF.L.U32 R165, R238.reuse, 0x8, RZ ;  /* 0x00000008eea57819 */ /* 0x040fe400000006ff */
[----:B------:R-:W-:Y:S01]  /*1fa0*/  LEA R238, P3, R238, R2, 0xa ;  /* 0x00000002eeee7211 */ /* 0x000fe200078650ff */
[C---:B------:R-:W-:Y:S01]  /*1fb0*/  IMAD.WIDE.U32 R248, R176.reuse, 0x4, R248 ;  /* 0x00000004b0f87825 */ /* 0x040fe200078e00f8 */
[-C--:B------:R-:W-:Y:S02]  /*1fc0*/  LEA.HI.X R243, R169, R3.reuse, RZ, 0x2, P1 ;  /* 0x00000003a9f37211 */ /* 0x080fe400008f14ff */
[-C--:B------:R-:W-:Y:S01]  /*1fd0*/  LEA.HI.X R241, R167, R3.reuse, RZ, 0x2, P2 ;  /* 0x00000003a7f17211 */ /* 0x080fe200010f14ff */
[----:B------:R-:W-:Y:S01]  /*1fe0*/  IMAD.WIDE.U32 R246, R176, 0x4, R246 ;  /* 0x00000004b0f67825 */ /* 0x000fe200078e00f6 */
[----:B------:R-:W-:-:S03]  /*1ff0*/  LEA.HI.X R239, R165, R3, RZ, 0x2, P3 ;  /* 0x00000003a5ef7211 */ /* 0x000fc600018f14ff */
[----:B------:R-:W-:-:S04]  /*2000*/  IMAD.WIDE.U32 R244, R176, 0x4, R244 ;  /* 0x00000004b0f47825 */ /* 0x000fc800078e00f4 */
[----:B------:R-:W-:-:S04]  /*2010*/  IMAD.WIDE.U32 R242, R176, 0x4, R242 ;  /* 0x00000004b0f27825 */ /* 0x000fc800078e00f2 */
[C---:B------:R-:W-:Y:S01]  /*2020*/  IMAD.SHL.U32 R5, R166.reuse, 0x100, RZ ;  /* 0x00000100a6057824 */ /* 0x040fe200078e00ff */
[----:B------:R-:W-:Y:S01]  /*2030*/  LEA R166, P0, R166, R2, 0xa ;  /* 0x00000002a6a67211 */ /* 0x000fe200078050ff */
[----:B------:R-:W-:Y:S01]  /*2040*/  IMAD.WIDE.U32 R240, R176, 0x4, R240 ;  /* 0x00000004b0f07825 */ /* 0x000fe200078e00f0 */
[----:B------:R-:W-:-:S03]  /*2050*/  SHF.L.U32 R173, R162, 0x8, RZ ;  /* 0x00000008a2ad7819 */ /* 0x000fc600000006ff */
[C---:B------:R-:W-:Y:S01]  /*2060*/  IMAD.SHL.U32 R161, R164.reuse, 0x100, RZ ;  /* 0x00000100a4a17824 */ /* 0x040fe200078e00ff */
[-C--:B------:R-:W-:Y:S01]  /*2070*/  LEA R164, P1, R164, R2.reuse, 0xa ;  /* 0x00000002a4a47211 */ /* 0x080fe200078250ff */
[----:B------:R-:W-:Y:S01]  /*2080*/  IMAD.WIDE.U32 R238, R176, 0x4, R238 ;  /* 0x00000004b0ee7825 */ /* 0x000fe200078e00ee */
[----:B------:R-:W-:Y:S02]  /*2090*/  LEA R162, P2, R162, R2, 0xa ;  /* 0x00000002a2a27211 */ /* 0x000fe400078450ff */
[-C--:B------:R-:W-:Y:S01]  /*20a0*/  LEA.HI.X R167, R5, R3.reuse, RZ, 0x2, P0 ;  /* 0x0000000305a77211 */ /* 0x080fe200000f14ff */
[----:B------:R-:W-:Y:S01]  /*20b0*/  IMAD.WIDE.U32 R236, R176, 0x4, R236 ;  /* 0x00000004b0ec7825 */ /* 0x000fe200078e00ec */
[----:B------:R-:W-:-:S03]  /*20c0*/  LEA.HI.X R165, R161, R3, RZ, 0x2, P1 ;  /* 0x00000003a1a57211 */ /* 0x000fc600008f14ff */
[C---:B------:R-:W-:Y:S01]  /*20d0*/  IMAD.SHL.U32 R175, R160.reuse, 0x100, RZ ;  /* 0x00000100a0af7824 */ /* 0x040fe200078e00ff */
[----:B------:R-:W-:Y:S01]  /*20e0*/  LEA R160, P3, R160, R2, 0xa ;  /* 0x00000002a0a07211 */ /* 0x000fe200078650ff */
[----:B------:R-:W-:Y:S01]  /*20f0*/  IMAD.WIDE.U32 R234, R176, 0x4, R234 ;  /* 0x00000004b0ea7825 */ /* 0x000fe200078e00ea */
[----:B------:R-:W-:-:S03]  /*2100*/  LEA.HI.X R163, R173, R3, RZ, 0x2, P2 ;  /* 0x00000003ada37211 */ /* 0x000fc600010f14ff */
[----:B------:R-:W-:Y:S01]  /*2110*/  IMAD.WIDE.U32 R232, R176, 0x4, R232 ;  /* 0x00000004b0e87825 */ /* 0x000fe200078e00e8 */
[----:B------:R-:W-:-:S03]  /*2120*/  LEA.HI.X R161, R175, R3, RZ, 0x2, P3 ;  /* 0x00000003afa17211 */ /* 0x000fc600018f14ff */
[----:B------:R-:W-:Y:S01]  /*2130*/  IMAD.WIDE.U32 R166, R176, 0x4, R166 ;  /* 0x00000004b0a67825 */ /* 0x000fe200078e00a6 */
[----:B------:R-:W-:-:S03]  /*2140*/  SHF.L.U32 R171, R170, 0x8, RZ ;  /* 0x00000008aaab7819 */ /* 0x000fc600000006ff */
[C---:B------:R-:W-:Y:S01]  /*2150*/  IMAD.SHL.U32 R177, R154.reuse, 0x100, RZ ;  /* 0x000001009ab17824 */ /* 0x040fe200078e00ff */
[-C--:B------:R-:W-:Y:S01]  /*2160*/  LEA R154, P6, R154, R2.reuse, 0xa ;  /* 0x000000029a9a7211 */ /* 0x080fe200078c50ff */
[----:B------:R-:W-:Y:S01]  /*2170*/  IMAD.WIDE.U32 R164, R176, 0x4, R164 ;  /* 0x00000004b0a47825 */ /* 0x000fe200078e00a4 */
[----:B------:R-:W-:-:S03]  /*2180*/  LEA R170, P1, R170, R2, 0xa ;  /* 0x00000002aaaa7211 */ /* 0x000fc600078250ff */
[C---:B------:R-:W-:Y:S01]  /*2190*/  IMAD.SHL.U32 R169, R168.reuse, 0x100, RZ ;  /* 0x00000100a8a97824 */ /* 0x040fe200078e00ff */
[-C--:B------:R-:W-:Y:S01]  /*21a0*/  LEA R168, P0, R168, R2.reuse, 0xa ;  /* 0x00000002a8a87211 */ /* 0x080fe200078050ff */
[C---:B------:R-:W-:Y:S01]  /*21b0*/  IMAD.SHL.U32 R173, R172.reuse, 0x100, RZ ;  /* 0x00000100acad7824 */ /* 0x040fe200078e00ff */
[-C--:B------:R-:W-:Y:S01]  /*21c0*/  LEA R172, P2, R172, R2.reuse, 0xa ;  /* 0x00000002acac7211 */ /* 0x080fe200078450ff */
[C---:B------:R-:W-:Y:S01]  /*21d0*/  IMAD.SHL.U32 R175, R174.reuse, 0x100, RZ ;  /* 0x00000100aeaf7824 */ /* 0x040fe200078e00ff */
[-C--:B------:R-:W-:Y:S01]  /*21e0*/  LEA R174, P3, R174, R2.reuse, 0xa ;  /* 0x00000002aeae7211 */ /* 0x080fe200078650ff */
[C---:B------:R-:W-:Y:S01]  /*21f0*/  IMAD.WIDE.U32 R162, R176.reuse, 0x4, R162 ;  /* 0x00000004b0a27825 */ /* 0x040fe200078e00a2 */
[C---:B------:R-:W-:Y:S02]  /*2200*/  LEA R2, P4, R155.reuse, R2, 0xa ;  /* 0x000000029b027211 */ /* 0x040fe400078850ff */
[----:B------:R-:W-:Y:S01]  /*2210*/  SHF.L.U32 R5, R155, 0x8, RZ ;  /* 0x000000089b057819 */ /* 0x000fe200000006ff */
[----:B------:R-:W-:Y:S01]  /*2220*/  IMAD.WIDE.U32 R160, R176, 0x4, R160 ;  /* 0x00000004b0a07825 */ /* 0x000fe200078e00a0 */
[----:B------:R-:W-:Y:S01]  /*2230*/  LEA.HI.X R155, R177, R3, RZ, 0x2, P6 ;  /* 0x00000003b19b7211 */ /* 0x000fe200030f14ff */
[----:B------:R-:W-:-:S02]  /*2240*/  WARPGROUP.DEPBAR.LE gsb0, 0x0 ;  /* 0x00008000000079c5 */ /* 0x000fc40000010000 */
[----:B------:R-:W-:Y:S04]  /*2250*/  STL.64 [R1], R24 ;  /* 0x0000001801007387 */ /* 0x000fe80000100a00 */
[----:B------:R-:W-:Y:S04]  /*2260*/  STL.64 [R1+0x8], R26 ;  /* 0x0000081a01007387 */ /* 0x000fe80000100a00 */
[----:B------:R-:W-:Y:S04]  /*2270*/  STL.64 [R1+0x10], R28 ;  /* 0x0000101c01007387 */ /* 0x000fe80000100a00 */
[----:B------:R-:W-:Y:S04]  /*2280*/  STL.64 [R1+0x18], R30 ;  /* 0x0000181e01007387 */ /* 0x000fe80000100a00 */
[----:B------:R-:W-:Y:S04]  /*2290*/  STL.64 [R1+0x20], R32 ;  /* 0x0000202001007387 */ /* 0x000fe80000100a00 */
[----:B------:R-:W-:Y:S04]  /*22a0*/  STL.64 [R1+0x28], R34 ;  /* 0x0000282201007387 */ /* 0x000fe80000100a00 */
[----:B------:R-:W-:Y:S04]  /*22b0*/  STL [R1+0x30], R36 ;  /* 0x0000302401007387 */ /* 0x000fe80000100800 */
[----:B------:R-:W-:Y:S04]  /*22c0*/  STL [R1+0x34], R38 ;  /* 0x0000342601007387 */ /* 0x000fe80000100800 */
[----:B------:R-:W-:Y:S04]  /*22d0*/  STL.64 [R1+0x38], R40 ;  /* 0x0000382801007387 */ /* 0x000fe80000100a00 */
[----:B------:R-:W-:Y:S04]  /*22e0*/  STL.64 [R1+0x40], R42 ;  /* 0x0000402a01007387 */ /* 0x000fe80000100a00 */
[----:B------:R-:W-:Y:S04]  /*22f0*/  STL.64 [R1+0x48], R44 ;  /* 0x0000482c01007387 */ /* 0x000fe80000100a00 */
[----:B------:R-:W-:Y:S04]  /*2300*/  STL.64 [R1+0x50], R46 ;  /* 0x0000502e01007387 */ /* 0x000fe80000100a00 */
[----:B------:R-:W-:Y:S04]  /*2310*/  STL.64 [R1+0x58], R48 ;  /* 0x0000583001007387 */ /* 0x000fe80000100a00 */
[----:B------:R-:W-:Y:S04]  /*2320*/  STL [R1+0x60], R50 ;  /* 0x0000603201007387 */ /* 0x000fe80000100800 */
[----:B------:R-:W-:Y:S04]  /*2330*/  STL [R1+0x64], R52 ;  /* 0x0000643401007387 */ /* 0x000fe80000100800 */
[----:B------:R-:W-:Y:S04]  /*2340*/  STL [R1+0x68], R54 ;  /* 0x0000683601007387 */ /* 0x000fe80000100800 */
[----:B------:R-:W-:Y:S04]  /*2350*/  STL.64 [R1+0x70], R56 ;  /* 0x0000703801007387 */ /* 0x000fe80000100a00 */
        /* <DEDUP_REMOVED lines=8> */
[----:B------:R-:W-:Y:S04]  /*23e0*/  STL [R1+0xb8], R75 ;  /* 0x0000b84b01007387 */ /* 0x000fe80000100800 */
[----:B------:R-:W-:Y:S04]  /*23f0*/  STL.64 [R1+0xc0], R76 ;  /* 0x0000c04c01007387 */ /* 0x000fe80000100a00 */
        /* <DEDUP_REMOVED lines=17> */
[----:B------:R-:W-:Y:S01]  /*2510*/  STL [R1+0x120], R120 ;  /* 0x0001207801007387 */ /* 0x000fe20000100800 */
[----:B------:R-:W-:-:S03]  /*2520*/  IMAD.MOV.U32 R231, RZ, RZ, R51 ;  /* 0x000000ffffe77224 */ /* 0x000fc600078e0033 */
[----:B------:R-:W-:Y:S01]  /*2530*/  STL [R1+0x124], R122 ;  /* 0x0001247a01007387 */ /* 0x000fe20000100800 */
[----:B------:R-:W-:Y:S01]  /*2540*/  MOV R228, R37 ;  /* 0x0000002500e47202 */ /* 0x000fe20000000f00 */
[----:B------:R-:W-:Y:S02]  /*2550*/  IMAD.MOV.U32 R224, RZ, RZ, R39 ;  /* 0x000000ffffe07224 */ /* 0x000fe400078e0027 */
[----:B------:R-:W-:Y:S01]  /*2560*/  STL [R1+0x128], R124 ;  /* 0x0001287c01007387 */ /* 0x000fe20000100800 */
[----:B------:R-:W-:Y:S01]  /*2570*/  IMAD.MOV.U32 R201, RZ, RZ, R53 ;  /* 0x000000ffffc97224 */ /* 0x000fe200078e0035 */
[----:B------:R-:W-:Y:S01]  /*2580*/  MOV R200, R55 ;  /* 0x0000003700c87202 */ /* 0x000fe20000000f00 */
[----:B------:R-:W-:Y:S01]  /*2590*/  IMAD.MOV.U32 R252, RZ, RZ, R74 ;  /* 0x000000fffffc7224 */ /* 0x000fe200078e004a */
[----:B------:R-:W-:Y:S01]  /*25a0*/  STL [R1+0x12c], R136 ;  /* 0x00012c8801007387 */ /* 0x000fe20000100800 */
[----:B------:R-:W-:Y:S01]  /*25b0*/  IMAD.MOV.U32 R199, RZ, RZ, R100 ;  /* 0x000000ffffc77224 */ /* 0x000fe200078e0064 */
[----:B------:R-:W-:Y:S01]  /*25c0*/  MOV R198, R102 ;  /* 0x0000006600c67202 */ /* 0x000fe20000000f00 */
        /* <DEDUP_REMOVED lines=29> */
[----:B------:R0:W-:Y:S01]  /*27a0*/  STL [R1+0x130], R138 ;  /* 0x0001308a01007387 */ /* 0x0001e20000100800 */
[----:B------:R-:W-:Y:S01]  /*27b0*/  IMAD.MOV.U32 R225, RZ, RZ, R130 ;  /* 0x000000ffffe17224 */ /* 0x000fe200078e0082 */
[----:B------:R-:W-:Y:S01]  /*27c0*/  MOV R202, R151 ;  /* 0x0000009700ca7202 */ /* 0x000fe20000000f00 */
[----:B------:R-:W-:-:S02]  /*27d0*/  IMAD.MOV.U32 R222, RZ, RZ, R146 ;  /* 0x000000ffffde7224 */ /* 0x000fc400078e0092 */
[----:B------:R-:W-:Y:S02]  /*27e0*/  IMAD.MOV.U32 R221, RZ, RZ, R132 ;  /* 0x000000ffffdd7224 */ /* 0x000fe400078e0084 */
[----:B------:R-:W-:Y:S02]  /*27f0*/  IMAD.MOV.U32 R219, RZ, RZ, R148 ;  /* 0x000000ffffdb7224 */ /* 0x000fe400078e0094 */
[----:B------:R-:W-:Y:S02]  /*2800*/  IMAD.MOV.U32 R218, RZ, RZ, R150 ;  /* 0x000000ffffda7224 */ /* 0x000fe400078e0096 */
[----:B------:R-:W-:Y:S02]  /*2810*/  IMAD.MOV.U32 R216, RZ, RZ, R123 ;  /* 0x000000ffffd87224 */ /* 0x000fe400078e007b */
[----:B------:R-:W-:Y:S02]  /*2820*/  IMAD.MOV.U32 R215, RZ, RZ, R137 ;  /* 0x000000ffffd77224 */ /* 0x000fe400078e0089 */
        /* <DEDUP_REMOVED lines=8> */
[----:B0-----:R-:W-:-:S06]  /*28b0*/  WARPGROUP.ARRIVE ;  /* 0x00000000000079c5 */ /* 0x001fcc0000000000 */
[----:B------:R-:W-:Y:S01]  /*28c0*/  HGMMA.64x256x16.F32.BF16 R24, gdesc[UR4].tnspB, RZ, !UPT, gsb0 ;  /* 0x43e00000041879f0 */ /* 0x000fe2000c0018ff */
[----:B------:R0:W-:Y:S04]  /*28d0*/  STL.64 [R1+0x180], R20 ;  /* 0x0001801401007387 */ /* 0x0001e80000100a00 */
[----:B------:R-:W-:Y:S01]  /*28e0*/  STL.64 [R1+0x178], R178 ;  /* 0x000178b201007387 */ /* 0x000fe20000100a00 */
[----:B0-----:R-:W-:-:S04]  /*28f0*/  IMAD.WIDE.U32 R20, R176, 0x4, R16 ;  /* 0x00000004b0147825 */ /* 0x001fc800078e0010 */
[C---:B------:R-:W-:Y:S01]  /*2900*/  IMAD.WIDE.U32 R16, R176.reuse, 0x4, R12 ;  /* 0x00000004b0107825 */ /* 0x040fe200078e000c */
[----:B------:R-:W-:Y:S03]  /*2910*/  STL.64 [R1+0x170], R20 ;  /* 0x0001701401007387 */ /* 0x000fe60000100a00 */
[C---:B------:R-:W-:Y:S01]  /*2920*/  IMAD.WIDE.U32 R12, R176.reuse, 0x4, R8 ;  /* 0x00000004b00c7825 */ /* 0x040fe200078e0008 */
[----:B------:R-:W-:Y:S03]  /*2930*/  STL.64 [R1+0x168], R18 ;  /* 0x0001681201007387 */ /* 0x000fe60000100a00 */
[C---:B------:R-:W-:Y:S01]  /*2940*/  IMAD.WIDE.U32 R8, R176.reuse, 0x4, R22 ;  /* 0x00000004b0087825 */ /* 0x040fe200078e0016 */
[----:B------:R-:W-:Y:S04]  /*2950*/  STL.64 [R1+0x160], R16 ;  /* 0x0001601001007387 */ /* 0x000fe80000100a00 */
[----:B------:R-:W-:Y:S04]  /*2960*/  STL.64 [R1+0x158], R14 ;  /* 0x0001580e01007387 */ /* 0x000fe80000100a00 */
[----:B------:R-:W-:Y:S04]  /*2970*/  STL.64 [R1+0x150], R12 ;  /* 0x0001500c01007387 */ /* 0x000fe80000100a00 */
[----:B------:R0:W-:Y:S04]  /*2980*/  STL.64 [R1+0x148], R10 ;  /* 0x0001480a01007387 */ /* 0x0001e80000100a00 */
[----:B------:R1:W-:Y:S04]  /*2990*/  STL.64 [R1+0x140], R8 ;  /* 0x0001400801007387 */ /* 0x0003e80000100a00 */
[----:B------:R-:W-:Y:S04]  /*29a0*/  STL [R1+0x260], R250 ;  /* 0x000260fa01007387 */ /* 0x000fe80000100800 */
[----:B------:R2:W-:Y:S04]  /*29b0*/  STL.64 [R1+0x138], R6 ;  /* 0x0001380601007387 */ /* 0x0005e80000100a00 */
        /* <DEDUP_REMOVED lines=19> */
[----:B------:R-:W-:-:S03]  /*2af0*/  IMAD.WIDE.U32 R158, R176, 0x4, R158 ;  /* 0x00000004b09e7825 */ /* 0x000fc600078e009e */
[----:B------:R-:W-:Y:S01]  /*2b00*/  STL [R1+0x210], R166 ;  /* 0x000210a601007387 */ /* 0x000fe20000100800 */
[----:B------:R-:W-:-:S03]  /*2b10*/  LEA.HI.X R169, R169, R3, RZ, 0x2, P0 ;  /* 0x00000003a9a97211 */ /* 0x000fc600000f14ff */
        /* <DEDUP_REMOVED lines=13> */
[----:B0-----:R-:W-:-:S03]  /*2bf0*/  IMAD.WIDE.U32 R10, R176, 0x4, R170 ;  /* 0x00000004b00a7825 */ /* 0x001fc600078e00aa */
[----:B------:R-:W-:Y:S01]  /*2c00*/  STL [R1+0x1f0], R158 ;  /* 0x0001f09e01007387 */ /* 0x000fe20000100800 */
[----:B------:R-:W-:-:S03]  /*2c10*/  LEA.HI.X R3, R5, R3, RZ, 0x2, P4 ;  /* 0x0000000305037211 */ /* 0x000fc600020f14ff */
[----:B------:R-:W-:Y:S01]  /*2c20*/  STL [R1+0x1ec], R159 ;  /* 0x0001ec9f01007387 */ /* 0x000fe20000100800 */
[----:B-1----:R-:W-:-:S03]  /*2c30*/  IMAD.WIDE.U32 R8, R176, 0x4, R172 ;  /* 0x00000004b0087825 */ /* 0x002fc600078e00ac */
[----:B------:R-:W-:Y:S04]  /*2c40*/  STL [R1+0x1e8], R156 ;  /* 0x0001e89c01007387 */ /* 0x000fe80000100800 */
[----:B------:R-:W-:Y:S01]  /*2c50*/  STL [R1+0x1e4], R157 ;  /* 0x0001e49d01007387 */ /* 0x000fe20000100800 */
[----:B--2---:R-:W-:-:S03]  /*2c60*/  IMAD.WIDE.U32 R6, R176, 0x4, R174 ;  /* 0x00000004b0067825 */ /* 0x004fc600078e00ae */
[----:B------:R-:W-:Y:S04]  /*2c70*/  STL [R1+0x1e0], R154 ;  /* 0x0001e09a01007387 */ /* 0x000fe80000100800 */
[----:B------:R-:W-:Y:S01]  /*2c80*/  STL [R1+0x1dc], R155 ;  /* 0x0001dc9b01007387 */ /* 0x000fe20000100800 */
[----:B------:R-:W-:-:S03]  /*2c90*/  IMAD.WIDE.U32 R2, R176, 0x4, R2 ;  /* 0x00000004b0027825 */ /* 0x000fc600078e0002 */
        /* <DEDUP_REMOVED lines=10> */
[----:B------:R-:W2:Y:S04]  /*2d40*/  LDL.LU R16, [R1] ;  /* 0x0000000001107983 */ /* 0x000ea80000300800 */
[----:B------:R-:W2:Y:S04]  /*2d50*/  LDL.LU R17, [R1+0x8] ;  /* 0x0000080001117983 */ /* 0x000ea80000300800 */
[----:B------:R-:W2:Y:S04]  /*2d60*/  LDL.LU R18, [R1+0x38] ;  /* 0x0000380001127983 */ /* 0x000ea80000300800 */
[----:B------:R-:W2:Y:S04]  /*2d70*/  LDL.LU R19, [R1+0x40] ;  /* 0x0000400001137983 */ /* 0x000ea80000300800 */
[----:B------:R-:W3:Y:S04]  /*2d80*/  LDL.LU R12, [R1+0x10] ;  /* 0x00001000010c7983 */ /* 0x000ee80000300800 */
[----:B------:R-:W3:Y:S04]  /*2d90*/  LDL.LU R13, [R1+0x18] ;  /* 0x00001800010d7983 */ /* 0x000ee80000300800 */
[----:B------:R-:W3:Y:S04]  /*2da0*/  LDL.LU R14, [R1+0x48] ;  /* 0x00004800010e7983 */ /* 0x000ee80000300800 */
[----:B------:R-:W3:Y:S01]  /*2db0*/  LDL.LU R15, [R1+0x50] ;  /* 0x00005000010f7983 */ /* 0x000ee20000300800 */
[----:B------:R-:W-:Y:S01]  /*2dc0*/  UIADD3.64 UR4, UR12, 0x100, URZ ;  /* 0x000001000c047897 */ /* 0x000fe2000fffe03f */
[----:B------:R-:W-:Y:S01]  /*2dd0*/  UMOV UR6, UR14 ;  /* 0x0000000e00067c82 */ /* 0x000fe20008000000 */
[----:B------:R-:W-:-:S02]  /*2de0*/  WARPGROUP.DEPBAR.LE gsb0, 0x0 ;  /* 0x00008000000079c5 */ /* 0x000fc40000010000 */
[----:B------:R-:W-:Y:S01]  /*2df0*/  WARPGROUP.ARRIVE ;  /* 0x00000000000079c5 */ /* 0x000fe20000000000 */
[----:B------:R-:W-:-:S05]  /*2e00*/  UMOV UR7, UR15 ;  /* 0x0000000f00077c82 */ /* 0x000fca0008000000 */
[----:B------:R-:W-:Y:S03]  /*2e10*/  HGMMA.64x256x16.F32.BF16 R24, gdesc[UR4].tnspB, R24, gsb0 ;  /* 0x43e00000041879f0 */ /* 0x000fe60008001818 */
[----:B------:R-:W-:Y:S02]  /*2e20*/  WARPGROUP.DEPBAR.LE gsb0, 0x0 ;  /* 0x00008000000079c5 */ /* 0x000fe40000010000 */
[----:B------:R-:W-:Y:S06]  /*2e30*/  BAR.SYNC.DEFER_BLOCKING 0x0 ;  /* 0x0000000000007b1d */ /* 0x000fec0000010000 */
[----:B---3--:R0:W-:Y:S04]  /*2e40*/  STS.128 [R4+UR16+0x800], R12 ;  /* 0x0008000c04007988 */ /* 0x0081e80008000c10 */
[----:B0-----:R-:W3:Y:S04]  /*2e50*/  LDL.LU R12, [R1+0x20] ;  /* 0x00002000010c7983 */ /* 0x001ee80000300800 */
[----:B------:R-:W3:Y:S04]  /*2e60*/  LDL.LU R13, [R1+0x28] ;  /* 0x00002800010d7983 */ /* 0x000ee80000300800 */
[----:B------:R-:W3:Y:S04]  /*2e70*/  LDL.LU R14, [R1+0x58] ;  /* 0x00005800010e7983 */ /* 0x000ee80000300800 */
[----:B------:R-:W3:Y:S04]  /*2e80*/  LDL.LU R15, [R1+0x60] ;  /* 0x00006000010f7983 */ /* 0x000ee80000300800 */
[----:B--2---:R0:W-:Y:S04]  /*2e90*/  STS.128 [R4+UR16], R16 ;  /* 0x0000001004007988 */ /* 0x0041e80008000c10 */
[----:B0-----:R-:W2:Y:S04]  /*2ea0*/  LDL.LU R16, [R1+0x30] ;  /* 0x0000300001107983 */ /* 0x001ea80000300800 */
[----:B------:R-:W2:Y:S04]  /*2eb0*/  LDL.LU R17, [R1+0x34] ;  /* 0x0000340001117983 */ /* 0x000ea80000300800 */
[----:B------:R-:W2:Y:S04]  /*2ec0*/  LDL.LU R18, [R1+0x64] ;  /* 0x0000640001127983 */ /* 0x000ea80000300800 */
[----:B------:R-:W2:Y:S04]  /*2ed0*/  LDL.LU R19, [R1+0x68] ;  /* 0x0000680001137983 */ /* 0x000ea80000300800 */
[----:B---3--:R0:W-:Y:S04]  /*2ee0*/  STS.128 [R4+UR16+0x1000], R12 ;  /* 0x0010000c04007988 */ /* 0x0081e80008000c10 */
[----:B0-----:R-:W3:Y:S04]  /*2ef0*/  LDL.LU R12, [R1+0x4] ;  /* 0x00000400010c7983 */ /* 0x001ee80000300800 */
[----:B------:R-:W3:Y:S04]  /*2f00*/  LDL.LU R13, [R1+0xc] ;  /* 0x00000c00010d7983 */ /* 0x000ee80000300800 */
[----:B------:R-:W3:Y:S04]  /*2f10*/  LDL.LU R14, [R1+0x3c] ;  /* 0x00003c00010e7983 */ /* 0x000ee80000300800 */
[----:B------:R-:W3:Y:S01]  /*2f20*/  LDL.LU R15, [R1+0x44] ;  /* 0x00004400010f7983 */ /* 0x000ee20000300800 */
[----:B------:R-:W-:-:S03]  /*2f30*/  LOP3.LUT R5, R4, 0x10, RZ, 0x3c, !PT ;  /* 0x0000001004057812 */ /* 0x000fc600078e3cff */
[----:B--2---:R-:W-:Y:S04]  /*2f40*/  STS.128 [R4+UR16+0x1800], R16 ;  /* 0x0018001004007988 */ /* 0x004fe80008000c10 */
[----:B---3--:R0:W-:Y:S04]  /*2f50*/  STS.128 [R5+UR16], R12 ;  /* 0x0000000c05007988 */ /* 0x0081e80008000c10 */
[----:B0-----:R-:W2:Y:S04]  /*2f60*/  LDL.LU R12, [R1+0x14] ;  /* 0x00001400010c7983 */ /* 0x001ea80000300800 */
[----:B------:R-:W2:Y:S04]  /*2f70*/  LDL.LU R13, [R1+0x1c] ;  /* 0x00001c00010d7983 */ /* 0x000ea80000300800 */
[----:B------:R-:W2:Y:S04]  /*2f80*/  LDL.LU R14, [R1+0x4c] ;  /* 0x00004c00010e7983 */ /* 0x000ea80000300800 */
[----:B------:R-:W2:Y:S04]  /*2f90*/  LDL.LU R15, [R1+0x54] ;  /* 0x00005400010f7983 */ /* 0x000ea80000300800 */
[----:B------:R-:W3:Y:S04]  /*2fa0*/  LDL.LU R16, [R1+0x24] ;  /* 0x0000240001107983 */ /* 0x000ee80000300800 */
[----:B------:R-:W3:Y:S04]  /*2fb0*/  LDL.LU R17, [R1+0x2c] ;  /* 0x00002c0001117983 */ /* 0x000ee80000300800 */
[----:B------:R-:W3:Y:S01]  /*2fc0*/  LDL.LU R18, [R1+0x5c] ;  /* 0x00005c0001127983 */ /* 0x000ee20000300800 */
[----:B------:R-:W-:Y:S01]  /*2fd0*/  IMAD.MOV.U32 R19, RZ, RZ, R231 ;  /* 0x000000ffff137224 */ /* 0x000fe200078e00e7 */
[----:B------:R-:W-:-:S02]  /*2fe0*/  ULEA UR8, UR8, UR16, 0x1 ;  /* 0x0000001008087291 */ /* 0x000fc4000f8e083f */
[----:B--2---:R0:W-:Y:S02]  /*2ff0*/  STS.128 [R5+UR16+0x800], R12 ;  /* 0x0008000c05007988 */ /* 0x0041e40008000c10 */
[----:B0-----:R-:W-:Y:S01]  /*3000*/  IMAD.MOV.U32 R12, RZ, RZ, R228 ;  /* 0x000000ffff0c7224 */ /* 0x001fe200078e00e4 */
[----:B------:R-:W-:Y:S01]  /*3010*/  MOV R13, R224 ;  /* 0x000000e0000d7202 */ /* 0x000fe20000000f00 */
[----:B------:R-:W-:Y:S02]  /*3020*/  IMAD.MOV.U32 R14, RZ, RZ, R201 ;  /* 0x000000ffff0e7224 */ /* 0x000fe400078e00c9 */
[----:B------:R-:W-:Y:S01]  /*3030*/  IMAD.MOV.U32 R15, RZ, RZ, R200 ;  /* 0x000000ffff0f7224 */ /* 0x000fe200078e00c8 */
[----:B---3--:R-:W-:Y:S04]  /*3040*/  STS.128 [R5+UR16+0x1000], R16 ;  /* 0x0010001005007988 */ /* 0x008fe80008000c10 */
[----:B------:R-:W-:Y:S01]  /*3050*/  STS.128 [R5+UR16+0x1800], R12 ;  /* 0x0018000c05007988 */ /* 0x000fe20008000c10 */
[----:B------:R-:W-:Y:S06]  /*3060*/  BAR.SYNC.DEFER_BLOCKING 0x0 ;  /* 0x0000000000007b1d */ /* 0x000fec0000010000 */
[----:B------:R-:W0:Y:S04]  /*3070*/  LDS.128 R8, [R0+UR8] ;  /* 0x0000000800087984 */ /* 0x000e280008000c00 */
[----:B------:R-:W-:Y:S04]  /*3080*/  LDS.128 R20, [R0+UR8+0x200] ;  /* 0x0002000800147984 */ /* 0x000fe80008000c00 */
[----:B------:R-:W-:Y:S01]  /*3090*/  LDS.128 R16, [R0+UR8+0x300] ;  /* 0x0003000800107984 */ /* 0x000fe20008000c00 */
[----:B0-----:R-:W-:-:S03]  /*30a0*/  IMAD.MOV.U32 R201, RZ, RZ, R8 ;  /* 0x000000ffffc97224 */ /* 0x001fc600078e0008 */
[----:B------:R-:W-:Y:S01]  /*30b0*/  STL [R1+0x1b0], R11 ;  /* 0x0001b00b01007387 */ /* 0x000fe20000100800 */
[----:B------:R-:W-:Y:S01]  /*30c0*/  IMAD.MOV.U32 R200, RZ, RZ, R10 ;  /* 0x000000ffffc87224 */ /* 0x000fe200078e000a */
[----:B------:R-:W-:Y:S02]  /*30d0*/  MOV R228, R9 ;  /* 0x0000000900e47202 */ /* 0x000fe40000000f00 */
[----:B------:R-:W0:Y:S04]  /*30e0*/  LDS.128 R8, [R0+UR8+0x100] ;  /* 0x0001000800087984 */ /* 0x000e280008000c00 */
[----:B0-----:R-:W-:Y:S01]  /*30f0*/  STL [R1+0x1a8], R9 ;  /* 0x0001a80901007387 */ /* 0x001fe20000100800 */
[----:B------:R-:W-:Y:S02]  /*3100*/  IMAD.MOV.U32 R224, RZ, RZ, R8 ;  /* 0x000000ffffe07224 */ /* 0x000fe400078e0008 */
[----:B------:R-:W-:Y:S01]  /*3110*/  IMAD.MOV.U32 R231, RZ, RZ, R10 ;  /* 0x000000ffffe77224 */ /* 0x000fe200078e000a */
[----:B------:R-:W-:Y:S04]  /*3120*/  STL [R1+0x1ac], R11 ;  /* 0x0001ac0b01007387 */ /* 0x000fe80000100800 */
[----:B------:R-:W0:Y:S02]  /*3130*/  LDS.128 R8, [R0+UR8+0x400] ;  /* 0x0004000800087984 */ /* 0x000e240008000c00 */
[----:B0-----:R-:W-:Y:S01]  /*3140*/  MOV R250, R8 ;  /* 0x0000000800fa7202 */ /* 0x001fe20000000f00 */
[----:B------:R-:W-:Y:S01]  /*3150*/  IMAD.MOV.U32 R251, RZ, RZ, R10 ;  /* 0x000000fffffb7224 */ /* 0x000fe200078e000a */
[----:B------:R-:W-:Y:S01]  /*3160*/  MOV R247, R11 ;  /* 0x0000000b00f77202 */ /* 0x000fe20000000f00 */
[----:B------:R-:W-:-:S02]  /*3170*/  IMAD.MOV.U32 R246, RZ, RZ, R9 ;  /* 0x000000fffff67224 */ /* 0x000fc400078e0009 */
[----:B------:R-:W0:Y:S02]  /*3180*/  LDS.128 R8, [R0+UR8+0x500] ;  /* 0x0005000800087984 */ /* 0x000e240008000c00 */
[----:B0-----:R-:W-:Y:S01]  /*3190*/  IMAD.MOV.U32 R248, RZ, RZ, R8 ;  /* 0x000000fffff87224 */ /* 0x001fe200078e0008 */
[----:B------:R-:W-:Y:S01]  /*31a0*/  MOV R244, R9 ;  /* 0x0000000900f47202 */ /* 0x000fe20000000f00 */
[----:B------:R-:W-:Y:S02]  /*31b0*/  IMAD.MOV.U32 R249, RZ, RZ, R10 ;  /* 0x000000fffff97224 */ /* 0x000fe400078e000a */
[----:B------:R-:W-:Y:S02]  /*31c0*/  IMAD.MOV.U32 R245, RZ, RZ, R11 ;  /* 0x000000fffff57224 */ /* 0x000fe400078e000b */
[----:B------:R-:W0:Y:S01]  /*31d0*/  LDS.128 R8, [R0+UR8+0x600] ;  /* 0x0006000800087984 */ /* 0x000e220008000c00 */
[----:B------:R-:W-:Y:S01]  /*31e0*/  MOV R12, R24 ;  /* 0x00000018000c7202 */ /* 0x000fe20000000f00 */
[----:B------:R-:W-:Y:S01]  /*31f0*/  IMAD.MOV.U32 R13, RZ, RZ, R26 ;  /* 0x000000ffff0d7224 */ /* 0x000fe200078e001a */
[----:B------:R-:W-:Y:S01]  /*3200*/  MOV R15, R42 ;  /* 0x0000002a000f7202 */ /* 0x000fe20000000f00 */
[----:B------:R-:W-:Y:S01]  /*3210*/  IMAD.MOV.U32 R14, RZ, RZ, R40 ;  /* 0x000000ffff0e7224 */ /* 0x000fe200078e0028 */
[----:B------:R-:W-:Y:S04]  /*3220*/  STL.64 [R1+0x198], R20 ;  /* 0x0001981401007387 */ /* 0x000fe80000100a00 */
[----:B------:R-:W-:Y:S04]  /*3230*/  STL.64 [R1+0x1a0], R22 ;  /* 0x0001a01601007387 */ /* 0x000fe80000100a00 */
[----:B------:R1:W-:Y:S01]  /*3240*/  STL.64 [R1+0x188], R16 ;  /* 0x0001881001007387 */ /* 0x0003e20000100a00 */
[----:B0-----:R-:W-:Y:S01]  /*3250*/  IMAD.MOV.U32 R242, RZ, RZ, R8 ;  /* 0x000000fffff27224 */ /* 0x001fe200078e0008 */
[----:B------:R-:W-:Y:S01]  /*3260*/  MOV R243, R10 ;  /* 0x0000000a00f37202 */ /* 0x000fe20000000f00 */
[----:B------:R-:W-:-:S02]  /*3270*/  IMAD.MOV.U32 R238, RZ, RZ, R9 ;  /* 0x000000ffffee7224 */ /* 0x000fc400078e0009 */
[----:B------:R-:W-:Y:S02]  /*3280*/  IMAD.MOV.U32 R239, RZ, RZ, R11 ;  /* 0x000000ffffef7224 */ /* 0x000fe400078e000b */
[----:B------:R-:W0:Y:S01]  /*3290*/  LDS.128 R8, [R0+UR8+0x700] ;  /* 0x0007000800087984 */ /* 0x000e220008000c00 */
[----:B------:R-:W-:Y:S01]  /*32a0*/  BAR.SYNC.DEFER_BLOCKING 0x0 ;  /* 0x0000000000007b1d */ /* 0x000fe20000010000 */
[----:B-1----:R-:W-:Y:S02]  /*32b0*/  IMAD.MOV.U32 R16, RZ, RZ, R28 ;  /* 0x000000ffff107224 */ /* 0x002fe400078e001c */
[----:B------:R-:W-:-:S03]  /*32c0*/  IMAD.MOV.U32 R17, RZ, RZ, R30 ;  /* 0x000000ffff117224 */ /* 0x000fc600078e001e */
[----:B------:R1:W-:Y:S01]  /*32d0*/  STL.64 [R1+0x190], R18 ;  /* 0x0001901201007387 */ /* 0x0003e20000100a00 */
[----:B------:R-:W-:Y:S01]  /*32e0*/  IMAD.MOV.U32 R20, RZ, RZ, R32 ;  /* 0x000000ffff147224 */ /* 0x000fe200078e0020 */
[----:B------:R-:W-:Y:S01]  /*32f0*/  MOV R21, R34 ;  /* 0x0000002200157202 */ /* 0x000fe20000000f00 */
[----:B------:R-:W-:Y:S02]  /*3300*/  IMAD.MOV.U32 R22, RZ, RZ, R48 ;  /* 0x000000ffff167224 */ /* 0x000fe400078e0030 */
[----:B------:R-:W-:Y:S01]  /*3310*/  IMAD.MOV.U32 R23, RZ, RZ, R50 ;  /* 0x000000ffff177224 */ /* 0x000fe200078e0032 */
[----:B-1----:R-:W-:Y:S01]  /*3320*/  MOV R18, R44 ;  /* 0x0000002c00127202 */ /* 0x002fe20000000f00 */
[----:B------:R-:W-:Y:S01]  /*3330*/  IMAD.MOV.U32 R19, RZ, RZ, R46 ;  /* 0x000000ffff137224 */ /* 0x000fe200078e002e */
[----:B------:R1:W-:Y:S04]  /*3340*/  STS.128 [R4+UR16], R12 ;  /* 0x0000000c04007988 */ /* 0x0003e80008000c10 */
[----:B------:R2:W-:Y:S01]  /*3350*/  STS.128 [R4+UR16+0x800], R16 ;  /* 0x0008001004007988 */ /* 0x0005e20008000c10 */
[----:B-1----:R-:W-:Y:S01]  /*3360*/  MOV R12, R36 ;  /* 0x00000024000c7202 */ /* 0x002fe20000000f00 */
[----:B------:R-:W-:Y:S01]  /*3370*/  IMAD.MOV.U32 R13, RZ, RZ, R38 ;  /* 0x000000ffff0d7224 */ /* 0x000fe200078e0026 */
[----:B------:R-:W-:Y:S01]  /*3380*/  MOV R15, R54 ;  /* 0x00000036000f7202 */ /* 0x000fe20000000f00 */
[----:B------:R-:W-:Y:S01]  /*3390*/  IMAD.MOV.U32 R14, RZ, RZ, R52 ;  /* 0x000000ffff0e7224 */ /* 0x000fe200078e0034 */
[----:B--2---:R-:W-:Y:S01]  /*33a0*/  MOV R17, R31 ;  /* 0x0000001f00117202 */ /* 0x004fe20000000f00 */
[----:B------:R-:W-:-:S02]  /*33b0*/  IMAD.MOV.U32 R16, RZ, RZ, R29 ;  /* 0x000000ffff107224 */ /* 0x000fc400078e001d */
[----:B------:R-:W-:Y:S01]  /*33c0*/  IMAD.MOV.U32 R18, RZ, RZ, R45 ;  /* 0x000000ffff127224 */ /* 0x000fe200078e002d */
[----:B------:R1:W-:Y:S01]  /*33d0*/  STS.128 [R4+UR16+0x1800], R12 ;  /* 0x0018000c04007988 */ /* 0x0003e20008000c10 */
[----:B------:R-:W-:-:S03]  /*33e0*/  IMAD.MOV.U32 R19, RZ, RZ, R47 ;  /* 0x000000ffff137224 */ /* 0x000fc600078e002f */
[----:B------:R-:W-:Y:S04]  /*33f0*/  STS.128 [R4+UR16+0x1000], R20 ;  /* 0x0010001404007988 */ /* 0x000fe80008000c10 */
[----:B------:R2:W-:Y:S01]  /*3400*/  STS.128 [R5+UR16+0x800], R16 ;  /* 0x0008001005007988 */ /* 0x0005e20008000c10 */
[----:B-1----:R-:W-:Y:S01]  /*3410*/  IMAD.MOV.U32 R12, RZ, RZ, R25 ;  /* 0x000000ffff0c7224 */ /* 0x002fe200078e0019 */
[----:B------:R-:W-:Y:S01]  /*3420*/  MOV R14, R41 ;  /* 0x00000029000e7202 */ /* 0x000fe20000000f00 */
[----:B------:R-:W-:Y:S02]  /*3430*/  IMAD.MOV.U32 R13, RZ, RZ, R27 ;  /* 0x000000ffff0d7224 */ /* 0x000fe400078e001b */
[----:B------:R-:W-:Y:S02]  /*3440*/  IMAD.MOV.U32 R15, RZ, RZ, R43 ;  /* 0x000000ffff0f7224 */ /* 0x000fe400078e002b */
[----:B--2---:R-:W-:-:S03]  /*3450*/  IMAD.MOV.U32 R16, RZ, RZ, R37 ;  /* 0x000000ffff107224 */ /* 0x004fc600078e0025 */
[----:B------:R1:W-:Y:S01]  /*3460*/  STS.128 [R5+UR16], R12 ;  /* 0x0000000c05007988 */ /* 0x0003e20008000c10 */
[----:B------:R-:W-:Y:S01]  /*3470*/  IMAD.MOV.U32 R17, RZ, RZ, R39 ;  /* 0x000000ffff117224 */ /* 0x000fe200078e0027 */
[----:B------:R-:W-:Y:S01]  /*3480*/  MOV R18, R53 ;  /* 0x0000003500127202 */ /* 0x000fe20000000f00 */
[----:B------:R-:W-:-:S05]  /*3490*/  IMAD.MOV.U32 R19, RZ, RZ, R55 ;  /* 0x000000ffff137224 */ /* 0x000fca00078e0037 */
[----:B------:R-:W-:Y:S01]  /*34a0*/  STS.128 [R5+UR16+0x1800], R16 ;  /* 0x0018001005007988 */ /* 0x000fe20008000c10 */
[----:B-1----:R-:W-:Y:S01]  /*34b0*/  MOV R12, R33 ;  /* 0x00000021000c7202 */ /* 0x002fe20000000f00 */
[----:B------:R-:W-:Y:S01]  /*34c0*/  IMAD.MOV.U32 R13, RZ, RZ, R35 ;  /* 0x000000ffff0d7224 */ /* 0x000fe200078e0023 */
[----:B------:R-:W-:Y:S01]  /*34d0*/  MOV R15, R51 ;  /* 0x00000033000f7202 */ /* 0x000fe20000000f00 */
[----:B------:R-:W-:-:S05]  /*34e0*/  IMAD.MOV.U32 R14, RZ, RZ, R49 ;  /* 0x000000ffff0e7224 */ /* 0x000fca00078e0031 */
[----:B------:R1:W-:Y:S01]  /*34f0*/  STS.128 [R5+UR16+0x1000], R12 ;  /* 0x0010000c05007988 */ /* 0x0003e20008000c10 */
[----:B------:R-:W-:Y:S06]  /*3500*/  BAR.SYNC.DEFER_BLOCKING 0x0 ;  /* 0x0000000000007b1d */ /* 0x000fec0000010000 */
[----:B-1----:R-:W2:Y:S04]  /*3510*/  LDL.LU R12, [R1+0x70] ;  /* 0x00007000010c7983 */ /* 0x002ea80000300800 */
[----:B------:R-:W2:Y:S04]  /*3520*/  LDL.LU R13, [R1+0x78] ;  /* 0x00007800010d7983 */ /* 0x000ea80000300800 */
[----:B------:R-:W2:Y:S01]  /*3530*/  LDL.LU R14, [R1+0xb0] ;  /* 0x0000b000010e7983 */ /* 0x000ea20000300800 */
[----:B0-----:R-:W-:Y:S01]  /*3540*/  MOV R240, R8 ;  /* 0x0000000800f07202 */ /* 0x001fe20000000f00 */
[----:B------:R-:W-:Y:S01]  /*3550*/  IMAD.MOV.U32 R241, RZ, RZ, R10 ;  /* 0x000000fffff17224 */ /* 0x000fe200078e000a */
[----:B------:R-:W-:Y:S01]  /*3560*/  MOV R237, R11 ;  /* 0x0000000b00ed7202 */ /* 0x000fe20000000f00 */
[----:B------:R-:W-:Y:S01]  /*3570*/  IMAD.MOV.U32 R236, RZ, RZ, R9 ;  /* 0x000000ffffec7224 */ /* 0x000fe200078e0009 */
[----:B------:R-:W-:Y:S04]  /*3580*/  LDS.128 R16, [R0+UR8+0x500] ;  /* 0x0005000800107984 */ /* 0x000fe80008000c00 */
[----:B------:R-:W0:Y:S02]  /*3590*/  LDS.128 R8, [R0+UR8] ;  /* 0x0000000800087984 */ /* 0x000e240008000c00 */
        /* <DEDUP_REMOVED lines=9> */
[----:B------:R-:W0:Y:S02]  /*3630*/  LDS.128 R8, [R0+UR8+0x200] ;  /* 0x0002000800087984 */ /* 0x000e240008000c00 */
[----:B0-----:R-:W-:Y:S01]  /*3640*/  IMAD.MOV.U32 R162, RZ, RZ, R8 ;  /* 0x000000ffffa27224 */ /* 0x001fe200078e0008 */
[----:B------:R-:W-:Y:S01]  /*3650*/  MOV R163, R10 ;  /* 0x0000000a00a37202 */ /* 0x000fe20000000f00 */
[----:B------:R-:W-:-:S02]  /*3660*/  IMAD.MOV.U32 R158, RZ, RZ, R9 ;  /* 0x000000ffff9e7224 */ /* 0x000fc400078e0009 */
[----:B------:R-:W-:Y:S02]  /*3670*/  IMAD.MOV.U32 R159, RZ, RZ, R11 ;  /* 0x000000ffff9f7224 */ /* 0x000fe400078e000b */
[----:B------:R-:W0:Y:S02]  /*3680*/  LDS.128 R8, [R0+UR8+0x300] ;  /* 0x0003000800087984 */ /* 0x000e240008000c00 */
[----:B0-----:R-:W-:Y:S01]  /*3690*/  MOV R160, R8 ;  /* 0x0000000800a07202 */ /* 0x001fe20000000f00 */
[----:B------:R-:W-:Y:S01]  /*36a0*/  IMAD.MOV.U32 R161, RZ, RZ, R10 ;  /* 0x000000ffffa17224 */ /* 0x000fe200078e000a */
[----:B------:R-:W-:Y:S01]  /*36b0*/  MOV R157, R11 ;  /* 0x0000000b009d7202 */ /* 0x000fe20000000f00 */
[----:B------:R-:W-:Y:S02]  /*36c0*/  IMAD.MOV.U32 R156, RZ, RZ, R9 ;  /* 0x000000ffff9c7224 */ /* 0x000fe400078e0009 */
[----:B------:R-:W0:Y:S01]  /*36d0*/  LDS.128 R8, [R0+UR8+0x400] ;  /* 0x0004000800087984 */ /* 0x000e220008000c00 */
[----:B------:R-:W-:-:S02]  /*36e0*/  IMAD.MOV.U32 R152, RZ, RZ, R18 ;  /* 0x000000ffff987224 */ /* 0x000fc400078e0012 */
[----:B0-----:R-:W-:Y:S01]  /*36f0*/  IMAD.MOV.U32 R154, RZ, RZ, R8 ;  /* 0x000000ffff9a7224 */ /* 0x001fe200078e0008 */
[----:B------:R-:W-:Y:S01]  /*3700*/  MOV R153, R9 ;  /* 0x0000000900997202 */ /* 0x000fe20000000f00 */
[----:B------:R-:W-:Y:S01]  /*3710*/  IMAD.MOV.U32 R155, RZ, RZ, R10 ;  /* 0x000000ffff9b7224 */ /* 0x000fe200078e000a */
[----:B------:R-:W-:Y:S01]  /*3720*/  MOV R8, R17 ;  /* 0x0000001100087202 */ /* 0x000fe20000000f00 */
[----:B------:R-:W-:Y:S02]  /*3730*/  IMAD.MOV.U32 R10, RZ, RZ, R16 ;  /* 0x000000ffff0a7224 */ /* 0x000fe400078e0010 */
[----:B------:R-:W-:Y:S02]  /*3740*/  IMAD.MOV.U32 R9, RZ, RZ, R19 ;  /* 0x000000ffff097224 */ /* 0x000fe400078e0013 */
[----:B------:R-:W0:Y:S01]  /*3750*/  LDS.128 R16, [R0+UR8+0x600] ;  /* 0x0006000800107984 */ /* 0x000e220008000c00 */
[----:B------:R-:W-:-:S03]  /*3760*/  IMAD.MOV.U32 R15, RZ, RZ, R252 ;  /* 0x000000ffff0f7224 */ /* 0x000fc600078e00fc */
[----:B0-----:R-:W-:Y:S01]  /*3770*/  STL [R1+0x14], R17 ;  /* 0x0000141101007387 */ /* 0x001fe20000100800 */
[----:B------:R-:W-:Y:S01]  /*3780*/  IMAD.MOV.U32 R6, RZ, RZ, R16 ;  /* 0x000000ffff067224 */ /* 0x000fe200078e0010 */
[----:B------:R-:W-:Y:S02]  /*3790*/  MOV R7, R18 ;  /* 0x0000001200077202 */ /* 0x000fe40000000f00 */
[----:B------:R-:W-:Y:S04]  /*37a0*/  STL [R1+0x1c], R19 ;  /* 0x00001c1301007387 */ /* 0x000fe80000100800 */
[----:B------:R-:W0:Y:S01]  /*37b0*/  LDS.128 R16, [R0+UR8+0x700] ;  /* 0x0007000800107984 */ /* 0x000e220008000c00 */
[----:B------:R-:W-:Y:S06]  /*37c0*/  BAR.SYNC.DEFER_BLOCKING 0x0 ;  /* 0x0000000000007b1d */ /* 0x000fec0000010000 */
[----:B--2---:R1:W-:Y:S04]  /*37d0*/  STS.128 [R4+UR16], R12 ;  /* 0x0000000c04007988 */ /* 0x0043e80008000c10 */
[----:B0-----:R0:W-:Y:S04]  /*37e0*/  STL [R1+0x4], R17 ;  /* 0x0000041101007387 */ /* 0x0011e80000100800 */
[----:B-1----:R-:W2:Y:S04]  /*37f0*/  LDL.LU R12, [R1+0x80] ;  /* 0x00008000010c7983 */ /* 0x002ea80000300800 */
[----:B------:R-:W2:Y:S04]  /*3800*/  LDL.LU R13, [R1+0x88] ;  /* 0x00008800010d7983 */ /* 0x000ea80000300800 */
[----:B------:R-:W2:Y:S04]  /*3810*/  LDL.LU R14, [R1+0xc0] ;  /* 0x0000c000010e7983 */ /* 0x000ea80000300800 */
[----:B------:R-:W2:Y:S01]  /*3820*/  LDL.LU R15, [R1+0xc8] ;  /* 0x0000c800010f7983 */ /* 0x000ea20000300800 */
[----:B------:R-:W-:Y:S01]  /*3830*/  IMAD.MOV.U32 R2, RZ, RZ, R16 ;  /* 0x000000ffff027224 */ /* 0x000fe200078e0010 */
[----:B------:R-:W-:Y:S01]  /*3840*/  MOV R252, R19 ;  /* 0x0000001300fc7202 */ /* 0x000fe20000000f00 */
[----:B------:R-:W-:Y:S01]  /*3850*/  IMAD.MOV.U32 R3, RZ, RZ, R18 ;  /* 0x000000ffff037224 */ /* 0x000fe200078e0012 */
[----:B------:R-:W3:Y:S04]  /*3860*/  LDL.LU R16, [R1+0x90] ;  /* 0x0000900001107983 */ /* 0x000ee80000300800 */
[----:B0-----:R-:W3:Y:S04]  /*3870*/  LDL.LU R17, [R1+0x98] ;  /* 0x0000980001117983 */ /* 0x001ee80000300800 */
[----:B------:R-:W3:Y:S04]  /*3880*/  LDL.LU R18, [R1+0xd0] ;  /* 0x0000d00001127983 */ /* 0x000ee80000300800 */
[----:B------:R-:W3:Y:S04]  /*3890*/  LDL.LU R19, [R1+0xd8] ;  /* 0x0000d80001137983 */ /* 0x000ee80000300800 */
[----:B--2---:R0:W-:Y:S04]  /*38a0*/  STS.128 [R4+UR16+0x800], R12 ;  /* 0x0008000c04007988 */ /* 0x0041e80008000c10 */
[----:B0-----:R-:W2:Y:S04]  /*38b0*/  LDL.LU R12, [R1+0xa0] ;  /* 0x0000a000010c7983 */ /* 0x001ea80000300800 */
[----:B------:R-:W2:Y:S04]  /*38c0*/  LDL.LU R13, [R1+0xa8] ;  /* 0x0000a800010d7983 */ /* 0x000ea80000300800 */
[----:B------:R-:W2:Y:S04]  /*38d0*/  LDL.LU R14, [R1+0xe0] ;  /* 0x0000e000010e7983 */ /* 0x000ea80000300800 */
[----:B------:R-:W2:Y:S04]  /*38e0*/  LDL.LU R15, [R1+0xe8] ;  /* 0x0000e800010f7983 */ /* 0x000ea80000300800 */
[----:B---3--:R-:W-:Y:S04]  /*38f0*/  STS.128 [R4+UR16+0x1000], R16 ;  /* 0x0010001004007988 */ /* 0x008fe80008000c10 */
[----:B--2---:R0:W-:Y:S04]  /*3900*/  STS.128 [R4+UR16+0x1800], R12 ;  /* 0x0018000c04007988 */ /* 0x0041e80008000c10 */
[----:B0-----:R-:W2:Y:S04]  /*3910*/  LDL.LU R12, [R1+0x74] ;  /* 0x00007400010c7983 */ /* 0x001ea80000300800 */
[----:B------:R-:W2:Y:S04]  /*3920*/  LDL.LU R13, [R1+0x7c] ;  /* 0x00007c00010d7983 */ /* 0x000ea80000300800 */
[----:B------:R-:W2:Y:S04]  /*3930*/  LDL.LU R14, [R1+0xb4] ;  /* 0x0000b400010e7983 */ /* 0x000ea80000300800 */
[----:B------:R-:W2:Y:S04]  /*3940*/  LDL.LU R15, [R1+0xb8] ;  /* 0x0000b800010f7983 */ /* 0x000ea80000300800 */
[----:B------:R-:W3:Y:S04]  /*3950*/  LDL.LU R16, [R1+0x84] ;  /* 0x0000840001107983 */ /* 0x000ee80000300800 */
[----:B------:R-:W3:Y:S04]  /*3960*/  LDL.LU R17, [R1+0x8c] ;  /* 0x00008c0001117983 */ /* 0x000ee80000300800 */
[----:B------:R-:W3:Y:S04]  /*3970*/  LDL.LU R18, [R1+0xc4] ;  /* 0x0000c40001127983 */ /* 0x000ee80000300800 */
[----:B------:R-:W3:Y:S04]  /*3980*/  LDL.LU R19, [R1+0xcc] ;  /* 0x0000cc0001137983 */ /* 0x000ee80000300800 */
[----:B--2---:R0:W-:Y:S04]  /*3990*/  STS.128 [R5+UR16], R12 ;  /* 0x0000000c05007988 */ /* 0x0041e80008000c10 */
[----:B0-----:R-:W2:Y:S04]  /*39a0*/  LDL.LU R12, [R1+0x94] ;  /* 0x00009400010c7983 */ /* 0x001ea80000300800 */
[----:B------:R-:W2:Y:S04]  /*39b0*/  LDL.LU R13, [R1+0x9c] ;  /* 0x00009c00010d7983 */ /* 0x000ea80000300800 */
[----:B------:R-:W2:Y:S04]  /*39c0*/  LDL.LU R14, [R1+0xd4] ;  /* 0x0000d400010e7983 */ /* 0x000ea80000300800 */
[----:B---3--:R0:W-:Y:S04]  /*39d0*/  STS.128 [R5+UR16+0x800], R16 ;  /* 0x0008001005007988 */ /* 0x0081e80008000c10 */
[----:B------:R-:W2:Y:S04]  /*39e0*/  LDL.LU R15, [R1+0xdc] ;  /* 0x0000dc00010f7983 */ /* 0x000ea80000300800 */
[----:B0-----:R-:W3:Y:S04]  /*39f0*/  LDL.LU R16, [R1+0xa4] ;  /* 0x0000a40001107983 */ /* 0x001ee80000300800 */
[----:B------:R-:W3:Y:S04]  /*3a00*/  LDL.LU R17, [R1+0xac] ;  /* 0x0000ac0001117983 */ /* 0x000ee80000300800 */
[----:B------:R-:W3:Y:S04]  /*3a10*/  LDL.LU R18, [R1+0xe4] ;  /* 0x0000e40001127983 */ /* 0x000ee80000300800 */
[----:B------:R-:W3:Y:S01]  /*3a20*/  LDL.LU R19, [R1+0xec] ;  /* 0x0000ec0001137983 */ /* 0x000ee20000300800 */
[----:B------:R-:W-:Y:S01]  /*3a30*/  IMAD.MOV.U32 R48, RZ, RZ, R60 ;  /* 0x000000ffff307224 */ /* 0x000fe200078e003c */
[----:B------:R-:W-:Y:S01]  /*3a40*/  MOV R49, R62 ;  /* 0x0000003e00317202 */ /* 0x000fe20000000f00 */
[----:B------:R-:W-:-:S02]  /*3a50*/  IMAD.MOV.U32 R50, RZ, RZ, R76 ;  /* 0x000000ffff327224 */ /* 0x000fc400078e004c */
[----:B------:R-:W-:Y:S01]  /*3a60*/  IMAD.MOV.U32 R51, RZ, RZ, R78 ;  /* 0x000000ffff337224 */ /* 0x000fe200078e004e */
[----:B------:R-:W4:Y:S04]  /*3a70*/  LDL.LU R76, [R1+0xf0] ;  /* 0x0000f000014c7983 */ /* 0x000f280000300800 */
[----:B--2---:R-:W-:Y:S04]  /*3a80*/  STS.128 [R5+UR16+0x1000], R12 ;  /* 0x0010000c05007988 */ /* 0x004fe80008000c10 */
[----:B---3--:R-:W-:Y:S01]  /*3a90*/  STS.128 [R5+UR16+0x1800], R16 ;  /* 0x0018001005007988 */ /* 0x008fe20008000c10 */
[----:B------:R-:W-:Y:S06]  /*3aa0*/  BAR.SYNC.DEFER_BLOCKING 0x0 ;  /* 0x0000000000007b1d */ /* 0x000fec0000010000 */
[----:B------:R-:W0:Y:S04]  /*3ab0*/  LDS.128 R40, [R0+UR8] ;  /* 0x0000000800287984 */ /* 0x000e280008000c00 */
[----:B------:R-:W-:Y:S04]  /*3ac0*/  LDS.128 R36, [R0+UR8+0x100] ;  /* 0x0001000800247984 */ /* 0x000fe80008000c00 */
[----:B------:R-:W-:Y:S04]  /*3ad0*/  LDS.128 R32, [R0+UR8+0x200] ;  /* 0x0002000800207984 */ /* 0x000fe80008000c00 */
[----:B------:R-:W-:Y:S04]  /*3ae0*/  LDS.128 R28, [R0+UR8+0x300] ;  /* 0x00030008001c7984 */ /* 0x000fe80008000c00 */
[----:B------:R-:W-:Y:S04]  /*3af0*/  LDS.128 R24, [R0+UR8+0x400] ;  /* 0x0004000800187984 */ /* 0x000fe80008000c00 */
[----:B------:R-:W-:Y:S04]  /*3b00*/  LDS.128 R20, [R0+UR8+0x500] ;  /* 0x0005000800147984 */ /* 0x000fe80008000c00 */
[----:B------:R-:W-:Y:S04]  /*3b10*/  LDS.128 R16, [R0+UR8+0x600] ;  /* 0x0006000800107984 */ /* 0x000fe80008000c00 */
[----:B------:R-:W-:Y:S01]  /*3b20*/  LDS.128 R12, [R0+UR8+0x700] ;  /* 0x00070008000c7984 */ /* 0x000fe20008000c00 */
[----:B------:R-:W-:Y:S06]  /*3b30*/  BAR.SYNC.DEFER_BLOCKING 0x0 ;  /* 0x0000000000007b1d */ /* 0x000fec0000010000 */
[----:B------:R1:W-:Y:S02]  /*3b40*/  STS.128 [R4+UR16+0x800], R48 ;  /* 0x0008003004007988 */ /* 0x0003e40008000c10 */
[----:B-1----:R-:W-:Y:S01]  /*3b50*/  IMAD.MOV.U32 R50, RZ, RZ, R77 ;  /* 0x000000ffff327224 */ /* 0x002fe200078e004d */
[----:B------:R-:W-:Y:S01]  /*3b60*/  MOV R51, R79 ;  /* 0x0000004f00337202 */ /* 0x000fe20000000f00 */
[----:B------:R-:W4:Y:S04]  /*3b70*/  LDL.LU R77, [R1+0xf4] ;  /* 0x0000f400014d7983 */ /* 0x000f280000300800 */
[----:B------:R-:W4:Y:S04]  /*3b80*/  LDL.LU R78, [R1+0x108] ;  /* 0x00010800014e7983 */ /* 0x000f280000300800 */
[----:B------:R-:W4:Y:S01]  /*3b90*/  LDL.LU R79, [R1+0x10c] ;  /* 0x00010c00014f7983 */ /* 0x000f220000300800 */
[----:B------:R-:W-:Y:S01]  /*3ba0*/  IMAD.MOV.U32 R44, RZ, RZ, R56 ;  /* 0x000000ffff2c7224 */ /* 0x000fe200078e0038 */
[----:B------:R-:W-:Y:S01]  /*3bb0*/  MOV R46, R72 ;  /* 0x00000048002e7202 */ /* 0x000fe20000000f00 */
[----:B------:R-:W-:-:S02]  /*3bc0*/  IMAD.MOV.U32 R45, RZ, RZ, R58 ;  /* 0x000000ffff2d7224 */ /* 0x000fc400078e003a */
[----:B------:R-:W-:-:S05]  /*3bd0*/  IMAD.MOV.U32 R47, RZ, RZ, R74 ;  /* 0x000000ffff2f7224 */ /* 0x000fca00078e004a */
[----:B------:R1:W-:Y:S01]  /*3be0*/  STS.128 [R4+UR16], R44 ;  /* 0x0000002c04007988 */ /* 0x0003e20008000c10 */
[----:B------:R-:W-:Y:S01]  /*3bf0*/  MOV R52, R64 ;  /* 0x0000004000347202 */ /* 0x000fe20000000f00 */
[----:B------:R-:W-:Y:S01]  /*3c00*/  IMAD.MOV.U32 R53, RZ, RZ, R66 ;  /* 0x000000ffff357224 */ /* 0x000fe200078e0042 */
[----:B------:R-:W-:Y:S01]  /*3c10*/  MOV R55, R82 ;  /* 0x0000005200377202 */ /* 0x000fe20000000f00 */
[----:B------:R-:W-:Y:S02]  /*3c20*/  IMAD.MOV.U32 R54, RZ, RZ, R80 ;  /* 0x000000ffff367224 */ /* 0x000fe400078e0050 */
[----:B-1----:R-:W-:Y:S01]  /*3c30*/  IMAD.MOV.U32 R44, RZ, RZ, R68 ;  /* 0x000000ffff2c7224 */ /* 0x002fe200078e0044 */
[----:B------:R-:W-:Y:S01]  /*3c40*/  MOV R46, R84 ;  /* 0x00000054002e7202 */ /* 0x000fe20000000f00 */
[----:B------:R-:W-:Y:S02]  /*3c50*/  IMAD.MOV.U32 R45, RZ, RZ, R70 ;  /* 0x000000ffff2d7224 */ /* 0x000fe400078e0046 */
[----:B------:R-:W-:-:S05]  /*3c60*/  IMAD.MOV.U32 R47, RZ, RZ, R86 ;  /* 0x000000ffff2f7224 */ /* 0x000fca00078e0056 */
[----:B------:R1:W-:Y:S01]  /*3c70*/  STS.128 [R4+UR16+0x1800], R44 ;  /* 0x0018002c04007988 */ /* 0x0003e20008000c10 */
[----:B------:R-:W-:Y:S01]  /*3c80*/  MOV R48, R61 ;  /* 0x0000003d00307202 */ /* 0x000fe20000000f00 */
[----:B------:R-:W-:Y:S02]  /*3c90*/  IMAD.MOV.U32 R49, RZ, RZ, R63 ;  /* 0x000000ffff317224 */ /* 0x000fe400078e003f */
[----:B------:R2:W-:Y:S01]  /*3ca0*/  STS.128 [R4+UR16+0x1000], R52 ;  /* 0x0010003404007988 */ /* 0x0005e20008000c10 */
[----:B-1----:R-:W-:Y:S01]  /*3cb0*/  IMAD.MOV.U32 R44, RZ, RZ, R57 ;  /* 0x000000ffff2c7224 */ /* 0x002fe200078e0039 */
[----:B------:R-:W-:Y:S01]  /*3cc0*/  MOV R45, R59 ;  /* 0x0000003b002d7202 */ /* 0x000fe20000000f00 */
[----:B------:R-:W-:Y:S02]  /*3cd0*/  IMAD.MOV.U32 R46, RZ, RZ, R73 ;  /* 0x000000ffff2e7224 */ /* 0x000fe400078e0049 */
[----:B------:R-:W-:Y:S01]  /*3ce0*/  IMAD.MOV.U32 R47, RZ, RZ, R75 ;  /* 0x000000ffff2f7224 */ /* 0x000fe200078e004b */
[----:B--2---:R-:W-:Y:S01]  /*3cf0*/  MOV R53, R71 ;  /* 0x0000004700357202 */ /* 0x004fe20000000f00 */
[----:B------:R-:W-:-:S02]  /*3d00*/  IMAD.MOV.U32 R52, RZ, RZ, R69 ;  /* 0x000000ffff347224 */ /* 0x000fc400078e0045 */
[----:B------:R-:W-:Y:S01]  /*3d10*/  IMAD.MOV.U32 R54, RZ, RZ, R85 ;  /* 0x000000ffff367224 */ /* 0x000fe200078e0055 */
[----:B------:R1:W-:Y:S01]  /*3d20*/  STS.128 [R5+UR16], R44 ;  /* 0x0000002c05007988 */ /* 0x0003e20008000c10 */
[----:B------:R-:W-:-:S03]  /*3d30*/  IMAD.MOV.U32 R55, RZ, RZ, R87 ;  /* 0x000000ffff377224 */ /* 0x000fc600078e0057 */
[----:B------:R-:W-:Y:S04]  /*3d40*/  STS.128 [R5+UR16+0x800], R48 ;  /* 0x0008003005007988 */ /* 0x000fe80008000c10 */
[----:B------:R-:W-:Y:S01]  /*3d50*/  STS.128 [R5+UR16+0x1800], R52 ;  /* 0x0018003405007988 */ /* 0x000fe20008000c10 */
[----:B-1----:R-:W-:Y:S01]  /*3d60*/  IMAD.MOV.U32 R44, RZ, RZ, R65 ;  /* 0x000000ffff2c7224 */ /* 0x002fe200078e0041 */
[----:B------:R-:W-:Y:S01]  /*3d70*/  MOV R46, R81 ;  /* 0x00000051002e7202 */ /* 0x000fe20000000f00 */
[----:B------:R-:W-:Y:S02]  /*3d80*/  IMAD.MOV.U32 R45, RZ, RZ, R67 ;  /* 0x000000ffff2d7224 */ /* 0x000fe400078e0043 */
[----:B------:R-:W-:-:S05]  /*3d90*/  IMAD.MOV.U32 R47, RZ, RZ, R83 ;  /* 0x000000ffff2f7224 */ /* 0x000fca00078e0053 */
[----:B------:R-:W-:Y:S01]  /*3da0*/  STS.128 [R5+UR16+0x1000], R44 ;  /* 0x0010002c05007988 */ /* 0x000fe20008000c10 */
[----:B------:R-:W-:Y:S06]  /*3db0*/  BAR.SYNC.DEFER_BLOCKING 0x0 ;  /* 0x0000000000007b1d */ /* 0x000fec0000010000 */
[----:B------:R-:W-:Y:S04]  /*3dc0*/  LDS.128 R72, [R0+UR8] ;  /* 0x0000000800487984 */ /* 0x000fe80008000c00 */
        /* <DEDUP_REMOVED lines=8> */
[----:B----4-:R1:W-:Y:S04]  /*3e50*/  STS.128 [R4+UR16], R76 ;  /* 0x0000004c04007988 */ /* 0x0103e80008000c10 */
[----:B-1----:R-:W2:Y:S04]  /*3e60*/  LDL.LU R76, [R1+0xf8] ;  /* 0x0000f800014c7983 */ /* 0x002ea80000300800 */
[----:B------:R-:W2:Y:S04]  /*3e70*/  LDL.LU R77, [R1+0xfc] ;  /* 0x0000fc00014d7983 */ /* 0x000ea80000300800 */
[----:B------:R-:W2:Y:S04]  /*3e80*/  LDL.LU R78, [R1+0x110] ;  /* 0x00011000014e7983 */ /* 0x000ea80000300800 */
[----:B------:R-:W2:Y:S04]  /*3e90*/  LDL.LU R79, [R1+0x114] ;  /* 0x00011400014f7983 */ /* 0x000ea80000300800 */
[----:B------:R-:W3:Y:S04]  /*3ea0*/  LDL.LU R80, [R1+0x100] ;  /* 0x0001000001507983 */ /* 0x000ee80000300800 */
[----:B------:R-:W3:Y:S04]  /*3eb0*/  LDL.LU R81, [R1+0x104] ;  /* 0x0001040001517983 */ /* 0x000ee80000300800 */
[----:B------:R-:W3:Y:S04]  /*3ec0*/  LDL.LU R82, [R1+0x118] ;  /* 0x0001180001527983 */ /* 0x000ee80000300800 */
[----:B------:R-:W3:Y:S04]  /*3ed0*/  LDL.LU R83, [R1+0x11c] ;  /* 0x00011c0001537983 */ /* 0x000ee80000300800 */
[----:B--2---:R1:W-:Y:S02]  /*3ee0*/  STS.128 [R4+UR16+0x800], R76 ;  /* 0x0008004c04007988 */ /* 0x0043e40008000c10 */
[----:B-1----:R-:W-:Y:S01]  /*3ef0*/  MOV R76, R199 ;  /* 0x000000c7004c7202 */ /* 0x002fe20000000f00 */
[----:B------:R-:W-:Y:S01]  /*3f00*/  IMAD.MOV.U32 R77, RZ, RZ, R198 ;  /* 0x000000ffff4d7224 */ /* 0x000fe200078e00c6 */
[----:B------:R-:W-:Y:S01]  /*3f10*/  MOV R79, R196 ;  /* 0x000000c4004f7202 */ /* 0x000fe20000000f00 */
[----:B------:R-:W-:Y:S01]  /*3f20*/  IMAD.MOV.U32 R78, RZ, RZ, R197 ;  /* 0x000000ffff4e7224 */ /* 0x000fe200078e00c5 */
[----:B---3--:R1:W-:Y:S04]  /*3f30*/  STS.128 [R4+UR16+0x1000], R80 ;  /* 0x0010005004007988 */ /* 0x0083e80008000c10 */
[----:B------:R2:W-:Y:S01]  /*3f40*/  STS.128 [R4+UR16+0x1800], R76 ;  /* 0x0018004c04007988 */ /* 0x0005e20008000c10 */
[----:B-1----:R-:W-:Y:S01]  /*3f50*/  IMAD.MOV.U32 R80, RZ, RZ, R191 ;  /* 0x000000ffff507224 */ /* 0x002fe200078e00bf */
[----:B------:R-:W-:Y:S01]  /*3f60*/  MOV R81, R190 ;  /* 0x000000be00517202 */ /* 0x000fe20000000f00 */
[----:B------:R-:W-:-:S02]  /*3f70*/  IMAD.MOV.U32 R82, RZ, RZ, R189 ;  /* 0x000000ffff527224 */ /* 0x000fc400078e00bd */
[----:B--2---:R-:W-:Y:S01]  /*3f80*/  IMAD.MOV.U32 R76, RZ, RZ, R195 ;  /* 0x000000ffff4c7224 */ /* 0x004fe200078e00c3 */
[----:B------:R-:W-:Y:S01]  /*3f90*/  MOV R78, R193 ;  /* 0x000000c1004e7202 */ /* 0x000fe20000000f00 */
[----:B------:R-:W-:Y:S02]  /*3fa0*/  IMAD.MOV.U32 R77, RZ, RZ, R194 ;  /* 0x000000ffff4d7224 */ /* 0x000fe400078e00c2 */
[----:B------:R-:W-:Y:S02]  /*3fb0*/  IMAD.MOV.U32 R79, RZ, RZ, R192 ;  /* 0x000000ffff4f7224 */ /* 0x000fe400078e00c0 */
[----:B------:R-:W-:-:S03]  /*3fc0*/  IMAD.MOV.U32 R83, RZ, RZ, R188 ;  /* 0x000000ffff537224 */ /* 0x000fc600078e00bc */
        /* <DEDUP_REMOVED lines=8> */
[----:B------:R-:W-:Y:S02]  /*4050*/  IMAD.MOV.U32 R81, RZ, RZ, R182 ;  /* 0x000000ffff517224 */ /* 0x000fe400078e00b6 */
[----:B------:R-:W-:Y:S01]  /*4060*/  IMAD.MOV.U32 R83, RZ, RZ, R180 ;  /* 0x000000ffff537224 */ /* 0x000fe200078e00b4 */
[----:B------:R-:W-:Y:S04]  /*4070*/  STS.128 [R5+UR16+0x1000], R76 ;  /* 0x0010004c05007988 */ /* 0x000fe80008000c10 */
[----:B------:R-:W-:Y:S01]  /*4080*/  STS.128 [R5+UR16+0x1800], R80 ;  /* 0x0018005005007988 */ /* 0x000fe20008000c10 */
[----:B------:R-:W-:Y:S01]  /*4090*/  BAR.SYNC.DEFER_BLOCKING 0x0 ;  /* 0x0000000000007b1d */ /* 0x000fe20000010000 */
[----:B------:R-:W-:Y:S01]  /*40a0*/  IMAD.MOV.U32 R188, RZ, RZ, R88 ;  /* 0x000000ffffbc7224 */ /* 0x000fe200078e0058 */
[----:B------:R-:W-:Y:S01]  /*40b0*/  MOV R189, R90 ;  /* 0x0000005a00bd7202 */ /* 0x000fe20000000f00 */
[----:B------:R-:W-:-:S03]  /*40c0*/  IMAD.MOV.U32 R190, RZ, RZ, R104 ;  /* 0x000000ffffbe7224 */ /* 0x000fc600078e0068 */
[----:B------:R-:W1:Y:S04]  /*40d0*/  LDS.128 R184, [R0+UR8] ;  /* 0x0000000800b87984 */ /* 0x000e680008000c00 */
[----:B------:R-:W-:Y:S04]  /*40e0*/  LDS.128 R180, [R0+UR8+0x100] ;  /* 0x0001000800b47984 */ /* 0x000fe80008000c00 */
[----:B------:R-:W-:Y:S04]  /*40f0*/  LDS.128 R176, [R0+UR8+0x200] ;  /* 0x0002000800b07984 */ /* 0x000fe80008000c00 */
[----:B------:R-:W-:Y:S04]  /*4100*/  LDS.128 R172, [R0+UR8+0x300] ;  /* 0x0003000800ac7984 */ /* 0x000fe80008000c00 */
[----:B------:R-:W-:Y:S04]  /*4110*/  LDS.128 R168, [R0+UR8+0x400] ;  /* 0x0004000800a87984 */ /* 0x000fe80008000c00 */
[----:B------:R-:W-:Y:S04]  /*4120*/  LDS.128 R84, [R0+UR8+0x500] ;  /* 0x0005000800547984 */ /* 0x000fe80008000c00 */
[----:B------:R-:W-:Y:S04]  /*4130*/  LDS.128 R80, [R0+UR8+0x600] ;  /* 0x0006000800507984 */ /* 0x000fe80008000c00 */
[----:B------:R-:W-:Y:S01]  /*4140*/  LDS.128 R76, [R0+UR8+0x700] ;  /* 0x00070008004c7984 */ /* 0x000fe20008000c00 */
[----:B------:R-:W-:Y:S01]  /*4150*/  IMAD.MOV.U32 R191, RZ, RZ, R106 ;  /* 0x000000ffffbf7224 */ /* 0x000fe200078e006a */
[----:B------:R-:W-:Y:S06]  /*4160*/  BAR.SYNC.DEFER_BLOCKING 0x0 ;  /* 0x0000000000007b1d */ /* 0x000fec0000010000 */
[----:B------:R2:W-:Y:S02]  /*4170*/  STS.128 [R4+UR16], R188 ;  /* 0x000000bc04007988 */ /* 0x0005e40008000c10 */
[----:B--2---:R-:W-:Y:S01]  /*4180*/  IMAD.MOV.U32 R188, RZ, RZ, R100 ;  /* 0x000000ffffbc7224 */ /* 0x004fe200078e0064 */
[----:B------:R-:W-:Y:S01]  /*4190*/  MOV R189, R102 ;  /* 0x0000006600bd7202 */ /* 0x000fe20000000f00 */
[----:B------:R-:W-:-:S02]  /*41a0*/  IMAD.MOV.U32 R190, RZ, RZ, R116 ;  /* 0x000000ffffbe7224 */ /* 0x000fc400078e0074 */
[----:B------:R-:W-:-:S05]  /*41b0*/  IMAD.MOV.U32 R191, RZ, RZ, R118 ;  /* 0x000000ffffbf7224 */ /* 0x000fca00078e0076 */
[----:B------:R2:W-:Y:S04]  /*41c0*/  STS.128 [R4+UR16+0x1800], R188 ;  /* 0x001800bc04007988 */ /* 0x0005e80008000c10 */
[----:B--2---:R-:W2:Y:S04]  /*41d0*/  LDL.LU R188, [R1+0x120] ;  /* 0x0001200001bc7983 */ /* 0x004ea80000300800 */
[----:B------:R-:W2:Y:S04]  /*41e0*/  LDL.LU R189, [R1+0x124] ;  /* 0x0001240001bd7983 */ /* 0x000ea80000300800 */
[----:B------:R-:W2:Y:S04]  /*41f0*/  LDL.LU R190, [R1+0x12c] ;  /* 0x00012c0001be7983 */ /* 0x000ea80000300800 */
[----:B------:R-:W2:Y:S01]  /*4200*/  LDL.LU R191, [R1+0x130] ;  /* 0x0001300001bf7983 */ /* 0x000ea20000300800 */
[----:B------:R-:W-:Y:S01]  /*4210*/  MOV R88, R89 ;  /* 0x0000005900587202 */ /* 0x000fe20000000f00 */
[----:B------:R-:W-:Y:S01]  /*4220*/  IMAD.MOV.U32 R193, RZ, RZ, R94 ;  /* 0x000000ffffc17224 */ /* 0x000fe200078e005e */
[----:B------:R-:W-:Y:S01]  /*4230*/  MOV R192, R92 ;  /* 0x0000005c00c07202 */ /* 0x000fe20000000f00 */
[----:B------:R-:W-:Y:S01]  /*4240*/  IMAD.MOV.U32 R194, RZ, RZ, R108 ;  /* 0x000000ffffc27224 */ /* 0x000fe200078e006c */
[----:B------:R-:W-:Y:S01]  /*4250*/  MOV R195, R110 ;  /* 0x0000006e00c37202 */ /* 0x000fe20000000f00 */
[----:B------:R-:W-:Y:S01]  /*4260*/  IMAD.MOV.U32 R196, RZ, RZ, R96 ;  /* 0x000000ffffc47224 */ /* 0x000fe200078e0060 */
[----:B------:R-:W-:Y:S01]  /*4270*/  MOV R198, R112 ;  /* 0x0000007000c67202 */ /* 0x000fe20000000f00 */
[----:B------:R-:W-:-:S02]  /*4280*/  IMAD.MOV.U32 R197, RZ, RZ, R98 ;  /* 0x000000ffffc57224 */ /* 0x000fc400078e0062 */
[----:B------:R-:W-:Y:S02]  /*4290*/  IMAD.MOV.U32 R199, RZ, RZ, R114 ;  /* 0x000000ffffc77224 */ /* 0x000fe400078e0072 */
[----:B------:R-:W-:Y:S01]  /*42a0*/  IMAD.MOV.U32 R89, RZ, RZ, R91 ;  /* 0x000000ffff597224 */ /* 0x000fe200078e005b */
[----:B------:R-:W-:Y:S01]  /*42b0*/  MOV R91, R107 ;  /* 0x0000006b005b7202 */ /* 0x000fe20000000f00 */
[----:B------:R-:W-:Y:S01]  /*42c0*/  IMAD.MOV.U32 R90, RZ, RZ, R105 ;  /* 0x000000ffff5a7224 */ /* 0x000fe200078e0069 */
[----:B------:R-:W-:Y:S01]  /*42d0*/  STS.128 [R4+UR16+0x800], R192 ;  /* 0x000800c004007988 */ /* 0x000fe20008000c10 */
[----:B------:R-:W-:-:S03]  /*42e0*/  IMAD.MOV.U32 R92, RZ, RZ, R97 ;  /* 0x000000ffff5c7224 */ /* 0x000fc600078e0061 */
[----:B------:R-:W-:Y:S01]  /*42f0*/  STS.128 [R4+UR16+0x1000], R196 ;  /* 0x001000c404007988 */ /* 0x000fe20008000c10 */
[----:B------:R-:W-:Y:S01]  /*4300*/  IMAD.MOV.U32 R94, RZ, RZ, R113 ;  /* 0x000000ffff5e7224 */ /* 0x000fe200078e0071 */
[----:B------:R-:W-:Y:S02]  /*4310*/  MOV R104, R101 ;  /* 0x0000006500687202 */ /* 0x000fe40000000f00 */
[----:B------:R3:W-:Y:S01]  /*4320*/  STS.128 [R5+UR16], R88 ;  /* 0x0000005805007988 */ /* 0x0007e20008000c10 */
[----:B------:R-:W-:Y:S01]  /*4330*/  IMAD.MOV.U32 R105, RZ, RZ, R103 ;  /* 0x000000ffff697224 */ /* 0x000fe200078e0067 */
[----:B------:R-:W-:Y:S01]  /*4340*/  MOV R107, R119 ;  /* 0x00000077006b7202 */ /* 0x000fe20000000f00 */
[----:B------:R-:W-:-:S05]  /*4350*/  IMAD.MOV.U32 R106, RZ, RZ, R117 ;  /* 0x000000ffff6a7224 */ /* 0x000fca00078e0075 */
[----:B------:R-:W-:Y:S01]  /*4360*/  STS.128 [R5+UR16+0x1800], R104 ;  /* 0x0018006805007988 */ /* 0x000fe20008000c10 */
[----:B---3--:R-:W-:Y:S01]  /*4370*/  IMAD.MOV.U32 R88, RZ, RZ, R93 ;  /* 0x000000ffff587224 */ /* 0x008fe200078e005d */
[----:B------:R-:W-:Y:S01]  /*4380*/  MOV R90, R109 ;  /* 0x0000006d005a7202 */ /* 0x000fe20000000f00 */
[----:B------:R-:W-:Y:S01]  /*4390*/  IMAD.MOV.U32 R89, RZ, RZ, R95 ;  /* 0x000000ffff597224 */ /* 0x000fe200078e005f */
[----:B------:R-:W-:Y:S01]  /*43a0*/  MOV R93, R99 ;  /* 0x00000063005d7202 */ /* 0x000fe20000000f00 */
[----:B------:R-:W-:Y:S02]  /*43b0*/  IMAD.MOV.U32 R91, RZ, RZ, R111 ;  /* 0x000000ffff5b7224 */ /* 0x000fe400078e006f */
[----:B------:R-:W-:-:S03]  /*43c0*/  IMAD.MOV.U32 R95, RZ, RZ, R115 ;  /* 0x000000ffff5f7224 */ /* 0x000fc600078e0073 */
[----:B------:R-:W-:Y:S04]  /*43d0*/  STS.128 [R5+UR16+0x800], R88 ;  /* 0x0008005805007988 */ /* 0x000fe80008000c10 */
        /* <DEDUP_REMOVED lines=11> */
[----:B--2---:R2:W-:Y:S04]  /*4490*/  STS.128 [R4+UR16], R188 ;  /* 0x000000bc04007988 */ /* 0x0045e80008000c10 */
[----:B--2---:R-:W2:Y:S01]  /*44a0*/  LDL.LU R188, [R1+0x128] ;  /* 0x0001280001bc7983 */ /* 0x004ea20000300800 */
[----:B------:R-:W-:Y:S01]  /*44b0*/  IMAD.MOV.U32 R189, RZ, RZ, R230 ;  /* 0x000000ffffbd7224 */ /* 0x000fe200078e00e6 */
[----:B------:R-:W-:Y:S01]  /*44c0*/  MOV R191, R227 ;  /* 0x000000e300bf7202 */ /* 0x000fe20000000f00 */
[----:B------:R-:W-:Y:S01]  /*44d0*/  IMAD.MOV.U32 R190, RZ, RZ, R229 ;  /* 0x000000ffffbe7224 */ /* 0x000fe200078e00e5 */
[----:B------:R-:W-:Y:S01]  /*44e0*/  MOV R194, R223 ;  /* 0x000000df00c27202 */ /* 0x000fe20000000f00 */
[----:B------:R-:W-:-:S02]  /*44f0*/  IMAD.MOV.U32 R192, RZ, RZ, R226 ;  /* 0x000000ffffc07224 */ /* 0x000fc400078e00e2 */
[----:B------:R-:W-:Y:S02]  /*4500*/  IMAD.MOV.U32 R193, RZ, RZ, R225 ;  /* 0x000000ffffc17224 */ /* 0x000fe400078e00e1 */
[----:B------:R-:W-:-:S05]  /*4510*/  IMAD.MOV.U32 R195, RZ, RZ, R222 ;  /* 0x000000ffffc37224 */ /* 0x000fca00078e00de */
[----:B------:R3:W-:Y:S02]  /*4520*/  STS.128 [R4+UR16+0x1000], R192 ;  /* 0x001000c004007988 */ /* 0x0007e40008000c10 */
[----:B---3--:R-:W-:Y:S01]  /*4530*/  IMAD.MOV.U32 R192, RZ, RZ, R213 ;  /* 0x000000ffffc07224 */ /* 0x008fe200078e00d5 */
[----:B------:R-:W-:Y:S01]  /*4540*/  MOV R194, R211 ;  /* 0x000000d300c27202 */ /* 0x000fe20000000f00 */
[----:B------:R-:W-:Y:S02]  /*4550*/  IMAD.MOV.U32 R193, RZ, RZ, R212 ;  /* 0x000000ffffc17224 */ /* 0x000fe400078e00d4 */
[----:B------:R-:W-:Y:S01]  /*4560*/  IMAD.MOV.U32 R195, RZ, RZ, R210 ;  /* 0x000000ffffc37224 */ /* 0x000fe200078e00d2 */
[----:B------:R-:W-:Y:S01]  /*4570*/  MOV R223, R138 ;  /* 0x0000008a00df7202 */ /* 0x000fe20000000f00 */
[----:B------:R-:W-:Y:S01]  /*4580*/  IMAD.MOV.U32 R222, RZ, RZ, R136 ;  /* 0x000000ffffde7224 */ /* 0x000fe200078e0088 */
[----:B------:R-:W-:Y:S01]  /*4590*/  MOV R225, R126 ;  /* 0x0000007e00e17202 */ /* 0x000fe20000000f00 */
[----:B------:R-:W-:Y:S01]  /*45a0*/  IMAD.MOV.U32 R226, RZ, RZ, R140 ;  /* 0x000000ffffe27224 */ /* 0x000fe200078e008c */
[----:B------:R-:W3:Y:S01]  /*45b0*/  LDL.LU R136, [R1+0x1ac] ;  /* 0x0001ac0001887983 */ /* 0x000ee20000300800 */
[----:B------:R-:W-:-:S03]  /*45c0*/  IMAD.MOV.U32 R227, RZ, RZ, R142 ;  /* 0x000000ffffe37224 */ /* 0x000fc600078e008e */
[----:B------:R-:W4:Y:S04]  /*45d0*/  LDL.LU R138, [R1+0x1a8] ;  /* 0x0001a800018a7983 */ /* 0x000f280000300800 */
[----:B------:R-:W5:Y:S01]  /*45e0*/  LDL.LU R140, [R1+0x1b0] ;  /* 0x0001b000018c7983 */ /* 0x000f620000300800 */
[----:B------:R-:W-:Y:S01]  /*45f0*/  MOV R230, R144 ;  /* 0x0000009000e67202 */ /* 0x000fe20000000f00 */
[----:B------:R-:W-:Y:S01]  /*4600*/  IMAD.MOV.U32 R144, RZ, RZ, R231 ;  /* 0x000000ffff907224 */ /* 0x000fe200078e00e7 */
[----:B------:R-:W-:Y:S01]  /*4610*/  MOV R142, R228 ;  /* 0x000000e4008e7202 */ /* 0x000fe20000000f00 */
[----:B------:R-:W-:Y:S02]  /*4620*/  IMAD.MOV.U32 R228, RZ, RZ, R128 ;  /* 0x000000ffffe47224 */ /* 0x000fe400078e0080 */
[----:B------:R-:W-:-:S02]  /*4630*/  IMAD.MOV.U32 R229, RZ, RZ, R130 ;  /* 0x000000ffffe57224 */ /* 0x000fc400078e0082 */
[----:B------:R-:W-:Y:S01]  /*4640*/  IMAD.MOV.U32 R231, RZ, RZ, R146 ;  /* 0x000000ffffe77224 */ /* 0x000fe200078e0092 */
[----:B--2---:R2:W-:Y:S02]  /*4650*/  STS.128 [R4+UR16+0x800], R188 ;  /* 0x000800bc04007988 */ /* 0x0045e40008000c10 */
[----:B--2---:R-:W-:Y:S01]  /*4660*/  IMAD.MOV.U32 R188, RZ, RZ, R221 ;  /* 0x000000ffffbc7224 */ /* 0x004fe200078e00dd */
[----:B------:R-:W-:Y:S01]  /*4670*/  MOV R189, R220 ;  /* 0x000000dc00bd7202 */ /* 0x000fe20000000f00 */
[----:B------:R-:W-:Y:S02]  /*4680*/  IMAD.MOV.U32 R190, RZ, RZ, R219 ;  /* 0x000000ffffbe7224 */ /* 0x000fe400078e00db */
[----:B------:R-:W-:-:S05]  /*4690*/  IMAD.MOV.U32 R191, RZ, RZ, R218 ;  /* 0x000000ffffbf7224 */ /* 0x000fca00078e00da */
[----:B------:R2:W-:Y:S04]  /*46a0*/  STS.128 [R4+UR16+0x1800], R188 ;  /* 0x001800bc04007988 */ /* 0x0005e80008000c10 */
[----:B------:R0:W-:Y:S01]  /*46b0*/  STS.128 [R5+UR16+0x800], R192 ;  /* 0x000800c005007988 */ /* 0x0001e20008000c10 */
[----:B--2---:R-:W-:Y:S01]  /*46c0*/  MOV R188, R217 ;  /* 0x000000d900bc7202 */ /* 0x004fe20000000f00 */
[----:B------:R-:W-:Y:S01]  /*46d0*/  IMAD.MOV.U32 R189, RZ, RZ, R216 ;  /* 0x000000ffffbd7224 */ /* 0x000fe200078e00d8 */
[----:B------:R-:W-:Y:S01]  /*46e0*/  MOV R191, R214 ;  /* 0x000000d600bf7202 */ /* 0x000fe20000000f00 */
[----:B------:R-:W-:Y:S01]  /*46f0*/  IMAD.MOV.U32 R190, RZ, RZ, R215 ;  /* 0x000000ffffbe7224 */ /* 0x000fe200078e00d7 */
[----:B0-----:R-:W-:Y:S01]  /*4700*/  MOV R192, R205 ;  /* 0x000000cd00c07202 */ /* 0x001fe20000000f00 */
[----:B------:R-:W-:Y:S01]  /*4710*/  IMAD.MOV.U32 R193, RZ, RZ, R204 ;  /* 0x000000ffffc17224 */ /* 0x000fe200078e00cc */
[----:B------:R-:W-:Y:S01]  /*4720*/  MOV R195, R202 ;  /* 0x000000ca00c37202 */ /* 0x000fe20000000f00 */
[----:B------:R-:W-:Y:S01]  /*4730*/  IMAD.MOV.U32 R194, RZ, RZ, R203 ;  /* 0x000000ffffc27224 */ /* 0x000fe200078e00cb */
[----:B------:R0:W-:Y:S04]  /*4740*/  STS.128 [R5+UR16], R188 ;  /* 0x000000bc05007988 */ /* 0x0001e80008000c10 */
[----:B------:R-:W-:Y:S01]  /*4750*/  STS.128 [R5+UR16+0x1800], R192 ;  /* 0x001800c005007988 */ /* 0x000fe20008000c10 */
[----:B0-----:R-:W-:Y:S01]  /*4760*/  IMAD.MOV.U32 R188, RZ, RZ, R209 ;  /* 0x000000ffffbc7224 */ /* 0x001fe200078e00d1 */
[----:B------:R-:W-:Y:S01]  /*4770*/  MOV R189, R208 ;  /* 0x000000d000bd7202 */ /* 0x000fe20000000f00 */
[----:B------:R-:W-:-:S02]  /*4780*/  IMAD.MOV.U32 R190, RZ, RZ, R207 ;  /* 0x000000ffffbe7224 */ /* 0x000fc400078e00cf */
[----:B------:R-:W-:-:S05]  /*4790*/  IMAD.MOV.U32 R191, RZ, RZ, R206 ;  /* 0x000000ffffbf7224 */ /* 0x000fca00078e00ce */
[----:B------:R-:W-:Y:S01]  /*47a0*/  STS.128 [R5+UR16+0x1000], R188 ;  /* 0x001000bc05007988 */ /* 0x000fe20008000c10 */
[----:B------:R-:W-:Y:S01]  /*47b0*/  BAR.SYNC.DEFER_BLOCKING 0x0 ;  /* 0x0000000000007b1d */ /* 0x000fe20000010000 */
[----:B------:R-:W-:Y:S01]  /*47c0*/  IMAD.MOV.U32 R220, RZ, RZ, R120 ;  /* 0x000000ffffdc7224 */ /* 0x000fe200078e0078 */
[----:B------:R-:W-:Y:S01]  /*47d0*/  MOV R221, R122 ;  /* 0x0000007a00dd7202 */ /* 0x000fe20000000f00 */
[----:B------:R-:W-:Y:S02]  /*47e0*/  IMAD.MOV.U32 R120, RZ, RZ, R201 ;  /* 0x000000ffff787224 */ /* 0x000fe400078e00c9 */
[----:B------:R-:W-:Y:S01]  /*47f0*/  IMAD.MOV.U32 R122, RZ, RZ, R200 ;  /* 0x000000ffff7a7224 */ /* 0x000fe200078e00c8 */
[----:B------:R-:W0:Y:S04]  /*4800*/  LDS.128 R216, [R0+UR8] ;  /* 0x0000000800d87984 */ /* 0x000e280008000c00 */
[----:B------:R-:W2:Y:S04]  /*4810*/  LDS.128 R212, [R0+UR8+0x100] ;  /* 0x0001000800d47984 */ /* 0x000ea80008000c00 */
[----:B------:R-:W3:Y:S04]  /*4820*/  LDS.128 R208, [R0+UR8+0x200] ;  /* 0x0002000800d07984 */ /* 0x000ee80008000c00 */
[----:B------:R-:W3:Y:S04]  /*4830*/  LDS.128 R204, [R0+UR8+0x300] ;  /* 0x0003000800cc7984 */ /* 0x000ee80008000c00 */
[----:B------:R-:W3:Y:S04]  /*4840*/  LDS.128 R200, [R0+UR8+0x400] ;  /* 0x0004000800c87984 */ /* 0x000ee80008000c00 */
[----:B------:R-:W3:Y:S04]  /*4850*/  LDS.128 R196, [R0+UR8+0x500] ;  /* 0x0005000800c47984 */ /* 0x000ee80008000c00 */
[----:B------:R-:W3:Y:S04]  /*4860*/  LDS.128 R192, [R0+UR8+0x600] ;  /* 0x0006000800c07984 */ /* 0x000ee80008000c00 */
[----:B------:R-:W3:Y:S01]  /*4870*/  LDS.128 R188, [R0+UR8+0x700] ;  /* 0x0007000800bc7984 */ /* 0x000ee20008000c00 */
[----:B------:R-:W-:Y:S06]  /*4880*/  BAR.SYNC.DEFER_BLOCKING 0x0 ;  /* 0x0000000000007b1d */ /* 0x000fec0000010000 */
[----:B------:R1:W-:Y:S02]  /*4890*/  STS.128 [R4+UR16], R220 ;  /* 0x000000dc04007988 */ /* 0x0003e40008000c10 */
[----:B-1----:R-:W-:-:S02]  /*48a0*/  IMAD.MOV.U32 R223, RZ, RZ, R224 ;  /* 0x000000ffffdf7224 */ /* 0x002fc400078e00e0 */
[----:B------:R-:W-:-:S05]  /*48b0*/  IMAD.MOV.U32 R224, RZ, RZ, R124 ;  /* 0x000000ffffe07224 */ /* 0x000fca00078e007c */
[----:B------:R1:W-:Y:S04]  /*48c0*/  STS.128 [R4+UR16+0x800], R224 ;  /* 0x000800e004007988 */ /* 0x0003e80008000c10 */
[----:B------:R4:W-:Y:S04]  /*48d0*/  STS.128 [R4+UR16+0x1000], R228 ;  /* 0x001000e404007988 */ /* 0x0009e80008000c10 */
[----:B-1----:R-:W5:Y:S04]  /*48e0*/  LDL.LU.64 R226, [R1+0x180] ;  /* 0x0001800001e27983 */ /* 0x002f680000300a00 */
[----:B------:R-:W3:Y:S04]  /*48f0*/  LDL.LU.64 R224, [R1+0x168] ;  /* 0x0001680001e07983 */ /* 0x000ee80000300a00 */
[----:B----4-:R-:W4:Y:S04]  /*4900*/  LDL.LU.64 R228, [R1+0x178] ;  /* 0x0001780001e47983 */ /* 0x010f280000300a00 */
[----:B------:R-:W3:Y:S01]  /*4910*/  LDL.LU.64 R230, [R1+0x170] ;  /* 0x0001700001e67983 */ /* 0x000ee20000300a00 */
[----:B------:R-:W-:Y:S01]  /*4920*/  MOV R221, R134 ;  /* 0x0000008600dd7202 */ /* 0x000fe20000000f00 */
[----:B------:R-:W-:Y:S01]  /*4930*/  IMAD.MOV.U32 R134, RZ, RZ, R120 ;  /* 0x000000ffff867224 */ /* 0x000fe200078e0078 */
[----:B------:R-:W-:Y:S01]  /*4940*/  MOV R146, R223 ;  /* 0x000000df00927202 */ /* 0x000fe20000000f00 */
[----:B------:R-:W-:Y:S01]  /*4950*/  IMAD.MOV.U32 R220, RZ, RZ, R132 ;  /* 0x000000ffffdc7224 */ /* 0x000fe200078e0084 */
[----:B------:R-:W-:Y:S01]  /*4960*/  MOV R223, R150 ;  /* 0x0000009600df7202 */ /* 0x000fe20000000f00 */
[----:B------:R-:W-:-:S02]  /*4970*/  IMAD.MOV.U32 R120, RZ, RZ, R121 ;  /* 0x000000ffff787224 */ /* 0x000fc400078e0079 */
[----:B------:R-:W-:Y:S01]  /*4980*/  IMAD.MOV.U32 R132, RZ, RZ, R122 ;  /* 0x000000ffff847224 */ /* 0x000fe200078e007a */
[----:B------:R-:W-:Y:S01]  /*4990*/  MOV R122, R137 ;  /* 0x00000089007a7202 */ /* 0x000fe20000000f00 */
[----:B------:R-:W-:Y:S02]  /*49a0*/  IMAD.MOV.U32 R222, RZ, RZ, R148 ;  /* 0x000000ffffde7224 */ /* 0x000fe400078e0094 */
[----:B------:R-:W-:Y:S02]  /*49b0*/  IMAD.MOV.U32 R121, RZ, RZ, R123 ;  /* 0x000000ffff797224 */ /* 0x000fe400078e007b */
[----:B------:R-:W-:Y:S01]  /*49c0*/  IMAD.MOV.U32 R123, RZ, RZ, R139 ;  /* 0x000000ffff7b7224 */ /* 0x000fe200078e008b */
[----:B------:R-:W-:Y:S01]  /*49d0*/  STS.128 [R4+UR16+0x1800], R220 ;  /* 0x001800dc04007988 */ /* 0x000fe20008000c10 */
[----:B------:R-:W-:-:S03]  /*49e0*/  MOV R124, R129 ;  /* 0x00000081007c7202 */ /* 0x000fc60000000f00 */
[----:B------:R1:W-:Y:S01]  /*49f0*/  STS.128 [R5+UR16], R120 ;  /* 0x0000007805007988 */ /* 0x0003e20008000c10 */
[----:B------:R-:W-:Y:S01]  /*4a00*/  IMAD.MOV.U32 R126, RZ, RZ, R145 ;  /* 0x000000ffff7e7224 */ /* 0x000fe200078e0091 */
[----:B------:R-:W-:Y:S01]  /*4a10*/  MOV R130, R149 ;  /* 0x0000009500827202 */ /* 0x000fe20000000f00 */
[----:B------:R-:W-:Y:S02]  /*4a20*/  IMAD.MOV.U32 R128, RZ, RZ, R133 ;  /* 0x000000ffff807224 */ /* 0x000fe400078e0085 */
[----:B------:R-:W-:Y:S02]  /*4a30*/  IMAD.MOV.U32 R129, RZ, RZ, R135 ;  /* 0x000000ffff817224 */ /* 0x000fe400078e0087 */
[----:B-1----:R-:W-:Y:S01]  /*4a40*/  IMAD.MOV.U32 R120, RZ, RZ, R125 ;  /* 0x000000ffff787224 */ /* 0x002fe200078e007d */
[----:B------:R-:W-:Y:S01]  /*4a50*/  MOV R121, R127 ;  /* 0x0000007f00797202 */ /* 0x000fe20000000f00 */
[----:B------:R-:W-:Y:S01]  /*4a60*/  IMAD.MOV.U32 R125, RZ, RZ, R131 ;  /* 0x000000ffff7d7224 */ /* 0x000fe200078e0083 */
[----:B------:R-:W-:Y:S01]  /*4a70*/  MOV R127, R147 ;  /* 0x00000093007f7202 */ /* 0x000fe20000000f00 */
[----:B------:R-:W-:-:S02]  /*4a80*/  IMAD.MOV.U32 R122, RZ, RZ, R141 ;  /* 0x000000ffff7a7224 */ /* 0x000fc400078e008d */
[----:B------:R-:W-:Y:S02]  /*4a90*/  IMAD.MOV.U32 R123, RZ, RZ, R143 ;  /* 0x000000ffff7b7224 */ /* 0x000fe400078e008f */
[----:B------:R-:W-:Y:S01]  /*4aa0*/  IMAD.MOV.U32 R131, RZ, RZ, R151 ;  /* 0x000000ffff837224 */ /* 0x000fe200078e0097 */
[----:B------:R-:W-:Y:S04]  /*4ab0*/  STS.128 [R5+UR16+0x1000], R124 ;  /* 0x0010007c05007988 */ /* 0x000fe80008000c10 */
[----:B------:R-:W-:Y:S04]  /*4ac0*/  STS.128 [R5+UR16+0x800], R120 ;  /* 0x0008007805007988 */ /* 0x000fe80008000c10 */
[----:B------:R-:W-:Y:S01]  /*4ad0*/  STS.128 [R5+UR16+0x1800], R128 ;  /* 0x0018008005007988 */ /* 0x000fe20008000c10 */
[----:B------:R-:W-:Y:S06]  /*4ae0*/  BAR.SYNC.DEFER_BLOCKING 0x0 ;  /* 0x0000000000007b1d */ /* 0x000fec0000010000 */
[----:B-----5:R1:W-:Y:S04]  /*4af0*/  STG.E desc[UR18][R226.64], R134 ;  /* 0x00000086e2007986 */ /* 0x0203e8000c101912 */
[----:B------:R5:W-:Y:S04]  /*4b00*/  STG.E desc[UR18][R226.64+0x80], R132 ;  /* 0x00008084e2007986 */ /* 0x000be8000c101912 */
[----:B------:R-:W-:Y:S04]  /*4b10*/  STG.E desc[UR18][R226.64+0x100], R40 ;  /* 0x00010028e2007986 */ /* 0x000fe8000c101912 */
[----:B------:R-:W-:Y:S04]  /*4b20*/  STG.E desc[UR18][R226.64+0x180], R42 ;  /* 0x0001802ae2007986 */ /* 0x000fe8000c101912 */
[----:B------:R-:W-:Y:S04]  /*4b30*/  STG.E desc[UR18][R226.64+0x200], R184 ;  /* 0x000200b8e2007986 */ /* 0x000fe8000c101912 */
[----:B------:R-:W-:Y:S04]  /*4b40*/  STG.E desc[UR18][R226.64+0x280], R186 ;  /* 0x000280bae2007986 */ /* 0x000fe8000c101912 */
[----:B0-----:R-:W-:Y:S04]  /*4b50*/  STG.E desc[UR18][R226.64+0x300], R216 ;  /* 0x000300d8e2007986 */ /* 0x001fe8000c101912 */
[----:B-1----:R-:W3:Y:S04]  /*4b60*/  LDL.LU R134, [R1+0x198] ;  /* 0x0001980001867983 */ /* 0x002ee80000300800 */
[----:B------:R0:W-:Y:S04]  /*4b70*/  STG.E desc[UR18][R226.64+0x380], R218 ;  /* 0x000380dae2007986 */ /* 0x0001e8000c101912 */
[----:B-----5:R-:W5:Y:S04]  /*4b80*/  LDL.LU R132, [R1+0x1a0] ;  /* 0x0001a00001847983 */ /* 0x020f680000300800 */
[----:B0-----:R-:W5:Y:S04]  /*4b90*/  LDL.LU.64 R226, [R1+0x160] ;  /* 0x0001600001e27983 */ /* 0x001f680000300a00 */
[----:B----4-:R0:W-:Y:S04]  /*4ba0*/  STG.E desc[UR18][R228.64], R146 ;  /* 0x00000092e4007986 */ /* 0x0101e8000c101912 */
[----:B------:R1:W-:Y:S04]  /*4bb0*/  STG.E desc[UR18][R228.64+0x80], R144 ;  /* 0x00008090e4007986 */ /* 0x0003e8000c101912 */
[----:B------:R-:W-:Y:S04]  /*4bc0*/  STG.E desc[UR18][R228.64+0x100], R36 ;  /* 0x00010024e4007986 */ /* 0x000fe8000c101912 */
[----:B0-----:R-:W4:Y:S04]  /*4bd0*/  LDL.LU R146, [R1+0x188] ;  /* 0x0001880001927983 */ /* 0x001f280000300800 */
[----:B-1----:R-:W4:Y:S04]  /*4be0*/  LDL.LU R144, [R1+0x190] ;  /* 0x0001900001907983 */ /* 0x002f280000300800 */
[----:B------:R-:W-:Y:S04]  /*4bf0*/  STG.E desc[UR18][R228.64+0x180], R38 ;  /* 0x00018026e4007986 */ /* 0x000fe8000c101912 */
[----:B------:R-:W4:Y:S04]  /*4c00*/  LDL.LU.64 R222, [R1+0x158] ;  /* 0x0001580001de7983 */ /* 0x000f280000300a00 */
[----:B------:R-:W-:Y:S04]  /*4c10*/  STG.E desc[UR18][R228.64+0x200], R180 ;  /* 0x000200b4e4007986 */ /* 0x000fe8000c101912 */
[----:B------:R-:W-:Y:S04]  /*4c20*/  STG.E desc[UR18][R228.64+0x280], R182 ;  /* 0x000280b6e4007986 */ /* 0x000fe8000c101912 */
[----:B--2---:R-:W-:Y:S04]  /*4c30*/  STG.E desc[UR18][R228.64+0x300], R212 ;  /* 0x000300d4e4007986 */ /* 0x004fe8000c101912 */
[----:B------:R0:W-:Y:S04]  /*4c40*/  STG.E desc[UR18][R228.64+0x380], R214 ;  /* 0x000380d6e4007986 */ /* 0x0001e8000c101912 */
[----:B---3--:R1:W-:Y:S04]  /*4c50*/  STG.E desc[UR18][R230.64], R142 ;  /* 0x0000008ee6007986 */ /* 0x0083e8000c101912 */
[----:B------:R2:W-:Y:S04]  /*4c60*/  STG.E desc[UR18][R230.64+0x80], R140 ;  /* 0x0000808ce6007986 */ /* 0x0005e8000c101912 */
[----:B0-----:R-:W3:Y:S04]  /*4c70*/  LDL.LU.64 R228, [R1+0x150] ;  /* 0x0001500001e47983 */ /* 0x001ee80000300a00 */
[----:B------:R-:W-:Y:S04]  /*4c80*/  STG.E desc[UR18][R230.64+0x100], R41 ;  /* 0x00010029e6007986 */ /* 0x000fe8000c101912 */
[----:B------:R-:W-:Y:S04]  /*4c90*/  STG.E desc[UR18][R230.64+0x180], R43 ;  /* 0x0001802be6007986 */ /* 0x000fe8000c101912 */
[----:B-1----:R-:W3:Y:S04]  /*4ca0*/  LDL.LU R142, [R1+0x19c] ;  /* 0x00019c00018e7983 */ /* 0x002ee80000300800 */
[----:B------:R-:W-:Y:S04]  /*4cb0*/  STG.E desc[UR18][R230.64+0x200], R185 ;  /* 0x000200b9e6007986 */ /* 0x000fe8000c101912 */
[----:B--2---:R-:W2:Y:S04]  /*4cc0*/  LDL.LU R140, [R1+0x1a4] ;  /* 0x0001a400018c7983 */ /* 0x004ea80000300800 */
[----:B------:R-:W-:Y:S04]  /*4cd0*/  STG.E desc[UR18][R230.64+0x280], R187 ;  /* 0x000280bbe6007986 */ /* 0x000fe8000c101912 */
[----:B------:R-:W-:Y:S04]  /*4ce0*/  STG.E desc[UR18][R230.64+0x300], R217 ;  /* 0x000300d9e6007986 */ /* 0x000fe8000c101912 */
[----:B------:R-:W-:Y:S04]  /*4cf0*/  STG.E desc[UR18][R230.64+0x380], R219 ;  /* 0x000380dbe6007986 */ /* 0x000fe8000c101912 */
[----:B------:R0:W-:Y:S04]  /*4d00*/  STG.E desc[UR18][R224.64], R138 ;  /* 0x0000008ae0007986 */ /* 0x0001e8000c101912 */
[----:B------:R1:W-:Y:S04]  /*4d10*/  STG.E desc[UR18][R224.64+0x80], R136 ;  /* 0x00008088e0007986 */ /* 0x0003e8000c101912 */
[----:B------:R-:W-:Y:S04]  /*4d20*/  STG.E desc[UR18][R224.64+0x100], R37 ;  /* 0x00010025e0007986 */ /* 0x000fe8000c101912 */
[----:B0-----:R-:W2:Y:S04]  /*4d30*/  LDL.LU R138, [R1+0x18c] ;  /* 0x00018c00018a7983 */ /* 0x001ea80000300800 */
[----:B-1----:R-:W2:Y:S04]  /*4d40*/  LDL.LU R136, [R1+0x194] ;  /* 0x0001940001887983 */ /* 0x002ea80000300800 */
[----:B------:R-:W2:Y:S04]  /*4d50*/  LDL.LU.64 R230, [R1+0x148] ;  /* 0x0001480001e67983 */ /* 0x000ea80000300a00 */
[----:B------:R-:W-:Y:S04]  /*4d60*/  STG.E desc[UR18][R224.64+0x180], R39 ;  /* 0x00018027e0007986 */ /* 0x000fe8000c101912 */
[----:B------:R-:W-:Y:S04]  /*4d70*/  STG.E desc[UR18][R224.64+0x200], R181 ;  /* 0x000200b5e0007986 */ /* 0x000fe8000c101912 */
[----:B------:R-:W-:Y:S04]  /*4d80*/  STG.E desc[UR18][R224.64+0x280], R183 ;  /* 0x000280b7e0007986 */ /* 0x000fe8000c101912 */
[----:B------:R-:W-:Y:S04]  /*4d90*/  STG.E desc[UR18][R224.64+0x300], R213 ;  /* 0x000300d5e0007986 */ /* 0x000fe8000c101912 */
[----:B------:R0:W-:Y:S04]  /*4da0*/  STG.E desc[UR18][R224.64+0x380], R215 ;  /* 0x000380d7e0007986 */ /* 0x0001e8000c101912 */
[----:B0-----:R-:W2:Y:S04]  /*4db0*/  LDL.LU.64 R224, [R1+0x140] ;  /* 0x0001400001e07983 */ /* 0x001ea80000300a00 */
[----:B-----5:R-:W-:Y:S04]  /*4dc0*/  STG.E desc[UR18][R226.64], R134 ;  /* 0x00000086e2007986 */ /* 0x020fe8000c101912 */
[----:B------:R-:W-:Y:S04]  /*4dd0*/  STG.E desc[UR18][R226.64+0x80], R132 ;  /* 0x00008084e2007986 */ /* 0x000fe8000c101912 */
[----:B------:R-:W-:Y:S04]  /*4de0*/  STG.E desc[UR18][R226.64+0x100], R32 ;  /* 0x00010020e2007986 */ /* 0x000fe8000c101912 */
[----:B------:R-:W-:Y:S04]  /*4df0*/  STG.E desc[UR18][R226.64+0x180], R34 ;  /* 0x00018022e2007986 */ /* 0x000fe8000c101912 */
[----:B------:R-:W-:Y:S04]  /*4e00*/  STG.E desc[UR18][R226.64+0x200], R176 ;  /* 0x000200b0e2007986 */ /* 0x000fe8000c101912 */
[----:B------:R-:W-:Y:S04]  /*4e10*/  STG.E desc[UR18][R226.64+0x280], R178 ;  /* 0x000280b2e2007986 */ /* 0x000fe8000c101912 */
[----:B------:R-:W-:Y:S04]  /*4e20*/  STG.E desc[UR18][R226.64+0x300], R208 ;  /* 0x000300d0e2007986 */ /* 0x000fe8000c101912 */
[----:B------:R0:W-:Y:S04]  /*4e30*/  STG.E desc[UR18][R226.64+0x380], R210 ;  /* 0x000380d2e2007986 */ /* 0x0001e8000c101912 */
[----:B----4-:R-:W-:Y:S04]  /*4e40*/  STG.E desc[UR18][R222.64], R146 ;  /* 0x00000092de007986 */ /* 0x010fe8000c101912 */
[----:B------:R-:W-:Y:S04]  /*4e50*/  STG.E desc[UR18][R222.64+0x80], R144 ;  /* 0x00008090de007986 */ /* 0x000fe8000c101912 */
[----:B------:R-:W-:Y:S04]  /*4e60*/  STG.E desc[UR18][R222.64+0x100], R28 ;  /* 0x0001001cde007986 */ /* 0x000fe8000c101912 */
[----:B------:R-:W-:Y:S04]  /*4e70*/  STG.E desc[UR18][R222.64+0x180], R30 ;  /* 0x0001801ede007986 */ /* 0x000fe8000c101912 */
[----:B------:R-:W-:Y:S04]  /*4e80*/  STG.E desc[UR18][R222.64+0x200], R172 ;  /* 0x000200acde007986 */ /* 0x000fe8000c101912 */
[----:B------:R-:W-:Y:S04]  /*4e90*/  STG.E desc[UR18][R222.64+0x280], R174 ;  /* 0x000280aede007986 */ /* 0x000fe8000c101912 */
[----:B------:R-:W-:Y:S04]  /*4ea0*/  STG.E desc[UR18][R222.64+0x300], R204 ;  /* 0x000300ccde007986 */ /* 0x000fe8000c101912 */
[----:B------:R-:W-:Y:S04]  /*4eb0*/  STG.E desc[UR18][R222.64+0x380], R206 ;  /* 0x000380cede007986 */ /* 0x000fe8000c101912 */
[----:B0-----:R-:W4:Y:S04]  /*4ec0*/  LDL.LU.64 R226, [R1+0x138] ;  /* 0x0001380001e27983 */ /* 0x001f280000300a00 */
[----:B---3--:R-:W-:Y:S04]  /*4ed0*/  STG.E desc[UR18][R228.64], R142 ;  /* 0x0000008ee4007986 */ /* 0x008fe8000c101912 */
[----:B--2---:R-:W-:Y:S04]  /*4ee0*/  STG.E desc[UR18][R228.64+0x80], R140 ;  /* 0x0000808ce4007986 */ /* 0x004fe8000c101912 */
[----:B------:R-:W-:Y:S04]  /*4ef0*/  STG.E desc[UR18][R228.64+0x100], R33 ;  /* 0x00010021e4007986 */ /* 0x000fe8000c101912 */
        /* <DEDUP_REMOVED lines=13> */
[----:B------:R0:W-:Y:S04]  /*4fd0*/  STG.E desc[UR18][R224.64], R250 ;  /* 0x000000fae0007986 */ /* 0x0001e8000c101912 */
[----:B------:R1:W-:Y:S04]  /*4fe0*/  STG.E desc[UR18][R224.64+0x80], R251 ;  /* 0x000080fbe0007986 */ /* 0x0003e8000c101912 */
[----:B------:R-:W-:Y:S04]  /*4ff0*/  LDS.128 R28, [R0+UR8+0x400] ;  /* 0x00040008001c7984 */ /* 0x000fe80008000c00 */
[----:B0-----:R-:W2:Y:S04]  /*5000*/  LDL.LU R250, [R1+0x260] ;  /* 0x0002600001fa7983 */ /* 0x001ea80000300800 */
[----:B-1----:R-:W2:Y:S04]  /*5010*/  LDL.LU R251, [R1+0x25c] ;  /* 0x00025c0001fb7983 */ /* 0x002ea80000300800 */
[----:B------:R-:W-:Y:S04]  /*5020*/  STG.E desc[UR18][R224.64+0x100], R24 ;  /* 0x00010018e0007986 */ /* 0x000fe8000c101912 */
[----:B------:R-:W-:Y:S04]  /*5030*/  STG.E desc[UR18][R224.64+0x180], R26 ;  /* 0x0001801ae0007986 */ /* 0x000fe8000c101912 */
[----:B------:R-:W-:Y:S04]  /*5040*/  STG.E desc[UR18][R224.64+0x200], R168 ;  /* 0x000200a8e0007986 */ /* 0x000fe8000c101912 */
[----:B------:R-:W-:Y:S04]  /*5050*/  STG.E desc[UR18][R224.64+0x280], R170 ;  /* 0x000280aae0007986 */ /* 0x000fe8000c101912 */
[----:B------:R-:W-:Y:S04]  /*5060*/  STG.E desc[UR18][R224.64+0x300], R200 ;  /* 0x000300c8e0007986 */ /* 0x000fe8000c101912 */
[----:B------:R-:W-:Y:S04]  /*5070*/  STG.E desc[UR18][R224.64+0x380], R202 ;  /* 0x000380cae0007986 */ /* 0x000fe8000c101912 */
[----:B----4-:R0:W-:Y:S04]  /*5080*/  STG.E desc[UR18][R226.64], R248 ;  /* 0x000000f8e2007986 */ /* 0x0101e8000c101912 */
[----:B------:R1:W-:Y:S04]  /*5090*/  STG.E desc[UR18][R226.64+0x80], R249 ;  /* 0x000080f9e2007986 */ /* 0x0003e8000c101912 */
[----:B------:R-:W-:Y:S04]  /*50a0*/  STG.E desc[UR18][R226.64+0x100], R20 ;  /* 0x00010014e2007986 */ /* 0x000fe8000c101912 */
[----:B------:R-:W-:Y:S04]  /*50b0*/  STG.E desc[UR18][R226.64+0x180], R22 ;  /* 0x00018016e2007986 */ /* 0x000fe8000c101912 */
[----:B------:R-:W-:Y:S04]  /*50c0*/  STG.E desc[UR18][R226.64+0x200], R84 ;  /* 0x00020054e2007986 */ /* 0x000fe8000c101912 */
[----:B------:R-:W-:Y:S04]  /*50d0*/  STG.E desc[UR18][R226.64+0x280], R86 ;  /* 0x00028056e2007986 */ /* 0x000fe8000c101912 */
[----:B------:R-:W-:Y:S04]  /*50e0*/  STG.E desc[UR18][R226.64+0x300], R196 ;  /* 0x000300c4e2007986 */ /* 0x000fe8000c101912 */
[----:B0-----:R-:W3:Y:S04]  /*50f0*/  LDL.LU R248, [R1+0x258] ;  /* 0x0002580001f87983 */ /* 0x001ee80000300800 */
[----:B------:R-:W-:Y:S04]  /*5100*/  STG.E desc[UR18][R226.64+0x380], R198 ;  /* 0x000380c6e2007986 */ /* 0x000fe8000c101912 */
[----:B-1----:R-:W3:Y:S04]  /*5110*/  LDL.LU R249, [R1+0x254] ;  /* 0x0002540001f97983 */ /* 0x002ee80000300800 */
[----:B--2---:R0:W-:Y:S04]  /*5120*/  STG.E desc[UR18][R250.64], R246 ;  /* 0x000000f6fa007986 */ /* 0x0041e8000c101912 */
[----:B------:R1:W-:Y:S04]  /*5130*/  STG.E desc[UR18][R250.64+0x80], R247 ;  /* 0x000080f7fa007986 */ /* 0x0003e8000c101912 */
        /* <DEDUP_REMOVED lines=8> */
[----:B------:R-:W0:Y:S04]  /*51c0*/  LDS.128 R24, [R0+UR8] ;  /* 0x0000000800187984 */ /* 0x000e280008000c00 */
[----:B---3--:R1:W-:Y:S04]  /*51d0*/  STG.E desc[UR18][R248.64], R244 ;  /* 0x000000f4f8007986 */ /* 0x0083e8000c101912 */
[----:B------:R3:W-:Y:S04]  /*51e0*/  STG.E desc[UR18][R248.64+0x80], R245 ;  /* 0x000080f5f8007986 */ /* 0x0007e8000c101912 */
[----:B------:R-:W-:Y:S04]  /*51f0*/  STG.E desc[UR18][R248.64+0x100], R21 ;  /* 0x00010015f8007986 */ /* 0x000fe8000c101912 */
[----:B-1----:R-:W4:Y:S04]  /*5200*/  LDL.LU R244, [R1+0x248] ;  /* 0x0002480001f47983 */ /* 0x002f280000300800 */
[----:B------:R-:W-:Y:S04]  /*5210*/  STG.E desc[UR18][R248.64+0x180], R23 ;  /* 0x00018017f8007986 */ /* 0x000fe8000c101912 */
[----:B------:R-:W-:Y:S04]  /*5220*/  STG.E desc[UR18][R248.64+0x200], R85 ;  /* 0x00020055f8007986 */ /* 0x000fe8000c101912 */
[----:B------:R-:W-:Y:S04]  /*5230*/  STG.E desc[UR18][R248.64+0x280], R87 ;  /* 0x00028057f8007986 */ /* 0x000fe8000c101912 */
[----:B------:R-:W-:Y:S04]  /*5240*/  STG.E desc[UR18][R248.64+0x300], R197 ;  /* 0x000300c5f8007986 */ /* 0x000fe8000c101912 */
[----:B------:R-:W-:Y:S04]  /*5250*/  STG.E desc[UR18][R248.64+0x380], R199 ;  /* 0x000380c7f8007986 */ /* 0x000fe8000c101912 */
[----:B---3--:R-:W4:Y:S04]  /*5260*/  LDL.LU R245, [R1+0x244] ;  /* 0x0002440001f57983 */ /* 0x008f280000300800 */
[----:B------:R-:W1:Y:S04]  /*5270*/  LDS.128 R20, [R0+UR8+0x100] ;  /* 0x0001000800147984 */ /* 0x000e680008000c00 */
[----:B--2---:R2:W-:Y:S04]  /*5280*/  STG.E desc[UR18][R246.64], R242 ;  /* 0x000000f2f6007986 */ /* 0x0045e8000c101912 */
[----:B------:R3:W-:Y:S04]  /*5290*/  STG.E desc[UR18][R246.64+0x80], R243 ;  /* 0x000080f3f6007986 */ /* 0x0007e8000c101912 */
[----:B--2---:R-:W2:Y:S04]  /*52a0*/  LDL.LU R242, [R1+0x240] ;  /* 0x0002400001f27983 */ /* 0x004ea80000300800 */
[----:B---3--:R-:W2:Y:S04]  /*52b0*/  LDL.LU R243, [R1+0x23c] ;  /* 0x00023c0001f37983 */ /* 0x008ea80000300800 */
        /* <DEDUP_REMOVED lines=9> */
[----:B---3--:R-:W3:Y:S04]  /*5350*/  LDL.LU R240, [R1+0x238] ;  /* 0x0002380001f07983 */ /* 0x008ee80000300800 */
[----:B------:R-:W-:Y:S04]  /*5360*/  STG.E desc[UR18][R244.64+0x180], R14 ;  /* 0x0001800ef4007986 */ /* 0x000fe8000c101912 */
[----:B------:R-:W-:Y:S04]  /*5370*/  STG.E desc[UR18][R244.64+0x200], R76 ;  /* 0x0002004cf4007986 */ /* 0x000fe8000c101912 */
[----:B------:R-:W-:Y:S04]  /*5380*/  STG.E desc[UR18][R244.64+0x280], R78 ;  /* 0x0002804ef4007986 */ /* 0x000fe8000c101912 */
[----:B------:R-:W-:Y:S04]  /*5390*/  STG.E desc[UR18][R244.64+0x300], R188 ;  /* 0x000300bcf4007986 */ /* 0x000fe8000c101912 */
[----:B------:R-:W-:Y:S04]  /*53a0*/  STG.E desc[UR18][R244.64+0x380], R190 ;  /* 0x000380bef4007986 */ /* 0x000fe8000c101912 */
[----:B----4-:R-:W3:Y:S04]  /*53b0*/  LDL.LU R241, [R1+0x234] ;  /* 0x0002340001f17983 */ /* 0x010ee80000300800 */
[----:B--2---:R2:W-:Y:S04]  /*53c0*/  STG.E desc[UR18][R242.64], R238 ;  /* 0x000000eef2007986 */ /* 0x0045e8000c101912 */
[----:B------:R4:W-:Y:S04]  /*53d0*/  STG.E desc[UR18][R242.64+0x80], R239 ;  /* 0x000080eff2007986 */ /* 0x0009e8000c101912 */
[----:B--2---:R-:W2:Y:S04]  /*53e0*/  LDL.LU R238, [R1+0x230] ;  /* 0x0002300001ee7983 */ /* 0x004ea80000300800 */
[----:B----4-:R-:W2:Y:S04]  /*53f0*/  LDL.LU R239, [R1+0x22c] ;  /* 0x00022c0001ef7983 */ /* 0x010ea80000300800 */
[----:B------:R-:W-:Y:S04]  /*5400*/  STG.E desc[UR18][R242.64+0x100], R17 ;  /* 0x00010011f2007986 */ /* 0x000fe8000c101912 */
[----:B------:R-:W-:Y:S04]  /*5410*/  STG.E desc[UR18][R242.64+0x180], R19 ;  /* 0x00018013f2007986 */ /* 0x000fe8000c101912 */
[----:B------:R-:W-:Y:S04]  /*5420*/  STG.E desc[UR18][R242.64+0x200], R81 ;  /* 0x00020051f2007986 */ /* 0x000fe8000c101912 */
[----:B------:R-:W-:Y:S04]  /*5430*/  STG.E desc[UR18][R242.64+0x280], R83 ;  /* 0x00028053f2007986 */ /* 0x000fe8000c101912 */
[----:B------:R-:W-:Y:S04]  /*5440*/  STG.E desc[UR18][R242.64+0x300], R193 ;  /* 0x000300c1f2007986 */ /* 0x000fe8000c101912 */
[----:B------:R-:W-:Y:S04]  /*5450*/  STG.E desc[UR18][R242.64+0x380], R195 ;  /* 0x000380c3f2007986 */ /* 0x000fe8000c101912 */
[----:B------:R-:W4:Y:S04]  /*5460*/  LDS.128 R16, [R0+UR8+0x200] ;  /* 0x0002000800107984 */ /* 0x000f280008000c00 */
[----:B---3--:R3:W-:Y:S04]  /*5470*/  STG.E desc[UR18][R240.64], R236 ;  /* 0x000000ecf0007986 */ /* 0x0087e8000c101912 */
        /* <DEDUP_REMOVED lines=8> */
[----:B-----5:R-:W3:Y:S04]  /*5500*/  LDL.LU R237, [R1+0x224] ;  /* 0x0002240001ed7983 */ /* 0x020ee80000300800 */
[----:B--2---:R2:W-:Y:S04]  /*5510*/  STG.E desc[UR18][R238.64], R234 ;  /* 0x000000eaee007986 */ /* 0x0045e8000c101912 */
[----:B------:R5:W-:Y:S04]  /*5520*/  STG.E desc[UR18][R238.64+0x80], R235 ;  /* 0x000080ebee007986 */ /* 0x000be8000c101912 */
[----:B------:R-:W4:Y:S04]  /*5530*/  LDS.128 R12, [R0+UR8+0x300] ;  /* 0x00030008000c7984 */ /* 0x000f280008000c00 */
[----:B--2---:R-:W2:Y:S04]  /*5540*/  LDL.LU R234, [R1+0x220] ;  /* 0x0002200001ea7983 */ /* 0x004ea80000300800 */
[----:B-----5:R-:W2:Y:S04]  /*5550*/  LDL.LU R235, [R1+0x21c] ;  /* 0x00021c0001eb7983 */ /* 0x020ea80000300800 */
[----:B------:R-:W-:Y:S04]  /*5560*/  STG.E desc[UR18][R238.64+0x100], R72 ;  /* 0x00010048ee007986 */ /* 0x000fe8000c101912 */
[----:B------:R-:W-:Y:S04]  /*5570*/  STG.E desc[UR18][R238.64+0x180], R74 ;  /* 0x0001804aee007986 */ /* 0x000fe8000c101912 */
[----:B------:R-:W-:Y:S04]  /*5580*/  STG.E desc[UR18][R238.64+0x200], R116 ;  /* 0x00020074ee007986 */ /* 0x000fe8000c101912 */
[----:B------:R-:W-:Y:S04]  /*5590*/  STG.E desc[UR18][R238.64+0x280], R118 ;  /* 0x00028076ee007986 */ /* 0x000fe8000c101912 */
[----:B0-----:R-:W-:Y:S04]  /*55a0*/  STG.E desc[UR18][R238.64+0x300], R24 ;  /* 0x00030018ee007986 */ /* 0x001fe8000c101912 */
[----:B------:R-:W-:Y:S04]  /*55b0*/  STG.E desc[UR18][R238.64+0x380], R26 ;  /* 0x0003801aee007986 */ /* 0x000fe8000c101912 */
[----:B---3--:R0:W-:Y:S04]  /*55c0*/  STG.E desc[UR18][R236.64], R232 ;  /* 0x000000e8ec007986 */ /* 0x0081e8000c101912 */
[----:B------:R3:W-:Y:S04]  /*55d0*/  STG.E desc[UR18][R236.64+0x80], R233 ;  /* 0x000080e9ec007986 */ /* 0x0007e8000c101912 */
[----:B------:R-:W-:Y:S04]  /*55e0*/  STG.E desc[UR18][R236.64+0x100], R68 ;  /* 0x00010044ec007986 */ /* 0x000fe8000c101912 */
[----:B0-----:R-:W5:Y:S04]  /*55f0*/  LDL.LU R232, [R1+0x218] ;  /* 0x0002180001e87983 */ /* 0x001f680000300800 */
[----:B------:R-:W-:Y:S04]  /*5600*/  STG.E desc[UR18][R236.64+0x180], R70 ;  /* 0x00018046ec007986 */ /* 0x000fe8000c101912 */
[----:B------:R-:W-:Y:S04]  /*5610*/  STG.E desc[UR18][R236.64+0x200], R112 ;  /* 0x00020070ec007986 */ /* 0x000fe8000c101912 */
[----:B------:R-:W-:Y:S04]  /*5620*/  STG.E desc[UR18][R236.64+0x280], R114 ;  /* 0x00028072ec007986 */ /* 0x000fe8000c101912 */
[----:B-1----:R-:W-:Y:S04]  /*5630*/  STG.E desc[UR18][R236.64+0x300], R20 ;  /* 0x00030014ec007986 */ /* 0x002fe8000c101912 */
[----:B------:R-:W-:Y:S04]  /*5640*/  STG.E desc[UR18][R236.64+0x380], R22 ;  /* 0x00038016ec007986 */ /* 0x000fe8000c101912 */
[----:B---3--:R-:W5:Y:S04]  /*5650*/  LDL.LU R233, [R1+0x214] ;  /* 0x0002140001e97983 */ /* 0x008f680000300800 */
        /* <DEDUP_REMOVED lines=10> */
[----:B------:R-:W-:Y:S04]  /*5700*/  LDS.128 R24, [R0+UR8+0x600] ;  /* 0x0006000800187984 */ /* 0x000fe80008000c00 */
[----:B-----5:R0:W-:Y:S04]  /*5710*/  STG.E desc[UR18][R232.64], R164 ;  /* 0x000000a4e8007986 */ /* 0x0201e8000c101912 */
[----:B------:R1:W-:Y:S04]  /*5720*/  STG.E desc[UR18][R232.64+0x80], R165 ;  /* 0x000080a5e8007986 */ /* 0x0003e8000c101912 */
[----:B------:R-:W-:Y:S04]  /*5730*/  STG.E desc[UR18][R232.64+0x100], R69 ;  /* 0x00010045e8007986 */ /* 0x000fe8000c101912 */
[----:B0-----:R-:W3:Y:S04]  /*5740*/  LDL.LU R164, [R1+0x208] ;  /* 0x0002080001a47983 */ /* 0x001ee80000300800 */
[----:B------:R-:W-:Y:S04]  /*5750*/  STG.E desc[UR18][R232.64+0x180], R71 ;  /* 0x00018047e8007986 */ /* 0x000fe8000c101912 */
[----:B------:R-:W-:Y:S04]  /*5760*/  STG.E desc[UR18][R232.64+0x200], R113 ;  /* 0x00020071e8007986 */ /* 0x000fe8000c101912 */
[----:B------:R-:W-:Y:S04]  /*5770*/  STG.E desc[UR18][R232.64+0x280], R115 ;  /* 0x00028073e8007986 */ /* 0x000fe8000c101912 */
[----:B------:R-:W-:Y:S04]  /*5780*/  STG.E desc[UR18][R232.64+0x300], R21 ;  /* 0x00030015e8007986 */ /* 0x000fe8000c101912 */
[----:B------:R-:W-:Y:S04]  /*5790*/  STG.E desc[UR18][R232.64+0x380], R23 ;  /* 0x00038017e8007986 */ /* 0x000fe8000c101912 */
[----:B-1----:R-:W3:Y:S04]  /*57a0*/  LDL.LU R165, [R1+0x204] ;  /* 0x0002040001a57983 */ /* 0x002ee80000300800 */
[----:B--2---:R0:W-:Y:S04]  /*57b0*/  STG.E desc[UR18][R166.64], R162 ;  /* 0x000000a2a6007986 */ /* 0x0041e8000c101912 */
[----:B------:R1:W-:Y:S04]  /*57c0*/  STG.E desc[UR18][R166.64+0x80], R163 ;  /* 0x000080a3a6007986 */ /* 0x0003e8000c101912 */
[----:B------:R-:W2:Y:S04]  /*57d0*/  LDS.128 R20, [R0+UR8+0x500] ;  /* 0x0005000800147984 */ /* 0x000ea80008000c00 */
[----:B0-----:R-:W5:Y:S04]  /*57e0*/  LDL.LU R162, [R1+0x200] ;  /* 0x0002000001a27983 */ /* 0x001f680000300800 */
[----:B-1----:R-:W5:Y:S04]  /*57f0*/  LDL.LU R163, [R1+0x1fc] ;  /* 0x0001fc0001a37983 */ /* 0x002f680000300800 */
[----:B------:R-:W-:Y:S04]  /*5800*/  STG.E desc[UR18][R166.64+0x100], R60 ;  /* 0x0001003ca6007986 */ /* 0x000fe8000c101912 */
[----:B------:R-:W-:Y:S04]  /*5810*/  STG.E desc[UR18][R166.64+0x180], R62 ;  /* 0x0001803ea6007986 */ /* 0x000fe8000c101912 */
[----:B------:R-:W-:Y:S04]  /*5820*/  STG.E desc[UR18][R166.64+0x200], R100 ;  /* 0x00020064a6007986 */ /* 0x000fe8000c101912 */
[----:B------:R-:W-:Y:S04]  /*5830*/  STG.E desc[UR18][R166.64+0x280], R102 ;  /* 0x00028066a6007986 */ /* 0x000fe8000c101912 */
[----:B----4-:R-:W-:Y:S04]  /*5840*/  STG.E desc[UR18][R166.64+0x300], R16 ;  /* 0x00030010a6007986 */ /* 0x010fe8000c101912 */
[----:B------:R-:W-:Y:S04]  /*5850*/  STG.E desc[UR18][R166.64+0x380], R18 ;  /* 0x00038012a6007986 */ /* 0x000fe8000c101912 */
[----:B---3--:R0:W-:Y:S04]  /*5860*/  STG.E desc[UR18][R164.64], R160 ;  /* 0x000000a0a4007986 */ /* 0x0081e8000c101912 */
        /* <DEDUP_REMOVED lines=9> */
[----:B-----5:R0:W-:Y:S04]  /*5900*/  STG.E desc[UR18][R162.64], R158 ;  /* 0x0000009ea2007986 */ /* 0x0201e8000c101912 */
[----:B------:R1:W-:Y:S04]  /*5910*/  STG.E desc[UR18][R162.64+0x80], R159 ;  /* 0x0000809fa2007986 */ /* 0x0003e8000c101912 */
[----:B0-----:R-:W4:Y:S04]  /*5920*/  LDL.LU R158, [R1+0x1f0] ;  /* 0x0001f000019e7983 */ /* 0x001f280000300800 */
[----:B-1----:R-:W4:Y:S04]  /*5930*/  LDL.LU R159, [R1+0x1ec] ;  /* 0x0001ec00019f7983 */ /* 0x002f280000300800 */
[----:B------:R-:W-:Y:S04]  /*5940*/  STG.E desc[UR18][R162.64+0x100], R61 ;  /* 0x0001003da2007986 */ /* 0x000fe8000c101912 */
[----:B------:R-:W-:Y:S04]  /*5950*/  STG.E desc[UR18][R162.64+0x180], R63 ;  /* 0x0001803fa2007986 */ /* 0x000fe8000c101912 */
[----:B------:R-:W-:Y:S04]  /*5960*/  STG.E desc[UR18][R162.64+0x200], R101 ;  /* 0x00020065a2007986 */ /* 0x000fe8000c101912 */
[----:B------:R-:W-:Y:S04]  /*5970*/  STG.E desc[UR18][R162.64+0x280], R103 ;  /* 0x00028067a2007986 */ /* 0x000fe8000c101912 */
[----:B------:R-:W-:Y:S04]  /*5980*/  STG.E desc[UR18][R162.64+0x300], R17 ;  /* 0x00030011a2007986 */ /* 0x000fe8000c101912 */
[----:B------:R-:W-:Y:S04]  /*5990*/  STG.E desc[UR18][R162.64+0x380], R19 ;  /* 0x00038013a2007986 */ /* 0x000fe8000c101912 */
[----:B------:R-:W0:Y:S04]  /*59a0*/  LDS.128 R16, [R0+UR8+0x700] ;  /* 0x0007000800107984 */ /* 0x000e280008000c00 */
[----:B---3--:R1:W-:Y:S04]  /*59b0*/  STG.E desc[UR18][R160.64], R156 ;  /* 0x0000009ca0007986 */ /* 0x0083e8000c101912 */
[----:B------:R3:W-:Y:S04]  /*59c0*/  STG.E desc[UR18][R160.64+0x80], R157 ;  /* 0x0000809da0007986 */ /* 0x0007e8000c101912 */
[----:B------:R-:W-:Y:S04]  /*59d0*/  STG.E desc[UR18][R160.64+0x100], R57 ;  /* 0x00010039a0007986 */ /* 0x000fe8000c101912 */
[----:B-1----:R-:W5:Y:S04]  /*59e0*/  LDL.LU R156, [R1+0x1e8] ;  /* 0x0001e800019c7983 */ /* 0x002f680000300800 */
[----:B------:R-:W-:Y:S04]  /*59f0*/  STG.E desc[UR18][R160.64+0x180], R59 ;  /* 0x0001803ba0007986 */ /* 0x000fe8000c101912 */
[----:B------:R-:W-:Y:S04]  /*5a00*/  STG.E desc[UR18][R160.64+0x200], R97 ;  /* 0x00020061a0007986 */ /* 0x000fe8000c101912 */
[----:B------:R-:W-:Y:S04]  /*5a10*/  STG.E desc[UR18][R160.64+0x280], R99 ;  /* 0x00028063a0007986 */ /* 0x000fe8000c101912 */
[----:B------:R-:W-:Y:S04]  /*5a20*/  STG.E desc[UR18][R160.64+0x300], R13 ;  /* 0x0003000da0007986 */ /* 0x000fe8000c101912 */
[----:B------:R-:W-:Y:S04]  /*5a30*/  STG.E desc[UR18][R160.64+0x380], R15 ;  /* 0x0003800fa0007986 */ /* 0x000fe8000c101912 */
[----:B---3--:R-:W5:Y:S04]  /*5a40*/  LDL.LU R157, [R1+0x1e4] ;  /* 0x0001e400019d7983 */ /* 0x008f680000300800 */
[----:B----4-:R1:W-:Y:S04]  /*5a50*/  STG.E desc[UR18][R158.64], R154 ;  /* 0x0000009a9e007986 */ /* 0x0103e8000c101912 */
[----:B------:R3:W-:Y:S04]  /*5a60*/  STG.E desc[UR18][R158.64+0x80], R155 ;  /* 0x0000809b9e007986 */ /* 0x0007e8000c101912 */
[----:B-1----:R-:W4:Y:S04]  /*5a70*/  LDL.LU R154, [R1+0x1e0] ;  /* 0x0001e000019a7983 */ /* 0x002f280000300800 */
[----:B---3--:R-:W4:Y:S04]  /*5a80*/  LDL.LU R155, [R1+0x1dc] ;  /* 0x0001dc00019b7983 */ /* 0x008f280000300800 */
[----:B------:R-:W-:Y:S04]  /*5a90*/  STG.E desc[UR18][R158.64+0x100], R48 ;  /* 0x000100309e007986 */ /* 0x000fe8000c101912 */
[----:B------:R-:W-:Y:S04]  /*5aa0*/  STG.E desc[UR18][R158.64+0x180], R50 ;  /* 0x000180329e007986 */ /* 0x000fe8000c101912 */
[----:B------:R-:W-:Y:S04]  /*5ab0*/  STG.E desc[UR18][R158.64+0x200], R108 ;  /* 0x0002006c9e007986 */ /* 0x000fe8000c101912 */
[----:B------:R-:W-:Y:S04]  /*5ac0*/  STG.E desc[UR18][R158.64+0x280], R110 ;  /* 0x0002806e9e007986 */ /* 0x000fe8000c101912 */
[----:B------:R-:W-:Y:S04]  /*5ad0*/  STG.E desc[UR18][R158.64+0x300], R28 ;  /* 0x0003001c9e007986 */ /* 0x000fe8000c101912 */
[----:B------:R-:W-:Y:S04]  /*5ae0*/  STG.E desc[UR18][R158.64+0x380], R30 ;  /* 0x0003801e9e007986 */ /* 0x000fe8000c101912 */
[----:B-----5:R1:W-:Y:S04]  /*5af0*/  STG.E desc[UR18][R156.64], R10 ;  /* 0x0000000a9c007986 */ /* 0x0203e8000c101912 */
[----:B------:R3:W-:Y:S04]  /*5b00*/  STG.E desc[UR18][R156.64+0x80], R152 ;  /* 0x000080989c007986 */ /* 0x0007e8000c101912 */
[----:B------:R-:W-:Y:S04]  /*5b10*/  STG.E desc[UR18][R156.64+0x100], R64 ;  /* 0x000100409c007986 */ /* 0x000fe8000c101912 */
[----:B-1----:R-:W5:Y:S04]  /*5b20*/  LDL.LU R10, [R1+0x1d8] ;  /* 0x0001d800010a7983 */ /* 0x002f680000300800 */
[----:B------:R-:W-:Y:S04]  /*5b30*/  STG.E desc[UR18][R156.64+0x180], R66 ;  /* 0x000180429c007986 */ /* 0x000fe8000c101912 */
[----:B------:R-:W-:Y:S04]  /*5b40*/  STG.E desc[UR18][R156.64+0x200], R104 ;  /* 0x000200689c007986 */ /* 0x000fe8000c101912 */
[----:B------:R-:W-:Y:S04]  /*5b50*/  STG.E desc[UR18][R156.64+0x280], R106 ;  /* 0x0002806a9c007986 */ /* 0x000fe8000c101912 */
[----:B--2---:R-:W-:Y:S04]  /*5b60*/  STG.E desc[UR18][R156.64+0x300], R20 ;  /* 0x000300149c007986 */ /* 0x004fe8000c101912 */
[----:B------:R-:W-:Y:S04]  /*5b70*/  STG.E desc[UR18][R156.64+0x380], R22 ;  /* 0x000380169c007986 */ /* 0x000fe8000c101912 */
[----:B---3--:R-:W2:Y:S04]  /*5b80*/  LDL.LU R152, [R1+0x1d4] ;  /* 0x0001d40001987983 */ /* 0x008ea80000300800 */
[----:B----4-:R1:W-:Y:S04]  /*5b90*/  STG.E desc[UR18][R154.64], R153 ;  /* 0x000000999a007986 */ /* 0x0103e8000c101912 */
[----:B-1----:R-:W2:Y:S04]  /*5ba0*/  LDL.LU R153, [R1+0x1d0] ;  /* 0x0001d00001997983 */ /* 0x002ea80000300800 */
[----:B------:R1:W-:Y:S04]  /*5bb0*/  STG.E desc[UR18][R154.64+0x80], R11 ;  /* 0x0000800b9a007986 */ /* 0x0003e8000c101912 */
[----:B------:R-:W-:Y:S04]  /*5bc0*/  STG.E desc[UR18][R154.64+0x100], R49 ;  /* 0x000100319a007986 */ /* 0x000fe8000c101912 */
[----:B------:R-:W-:Y:S04]  /*5bd0*/  STG.E desc[UR18][R154.64+0x180], R51 ;  /* 0x000180339a007986 */ /* 0x000fe8000c101912 */
[----:B-1----:R-:W5:Y:S04]  /*5be0*/  LDL.LU R11, [R1+0x1cc] ;  /* 0x0001cc00010b7983 */ /* 0x002f680000300800 */
[----:B------:R-:W3:Y:S04]  /*5bf0*/  LDL.LU R140, [R1+0x14] ;  /* 0x00001400018c7983 */ /* 0x000ee80000300800 */
[----:B------:R-:W-:Y:S04]  /*5c00*/  STG.E desc[UR18][R154.64+0x200], R109 ;  /* 0x0002006d9a007986 */ /* 0x000fe8000c101912 */
[----:B------:R-:W-:Y:S04]  /*5c10*/  STG.E desc[UR18][R154.64+0x280], R111 ;  /* 0x0002806f9a007986 */ /* 0x000fe8000c101912 */
[----:B------:R-:W-:Y:S04]  /*5c20*/  STG.E desc[UR18][R154.64+0x300], R29 ;  /* 0x0003001d9a007986 */ /* 0x000fe8000c101912 */
[----:B------:R-:W-:Y:S04]  /*5c30*/  STG.E desc[UR18][R154.64+0x380], R31 ;  /* 0x0003801f9a007986 */ /* 0x000fe8000c101912 */
[----:B------:R-:W4:Y:S04]  /*5c40*/  LDL.LU R138, [R1+0x1c] ;  /* 0x00001c00018a7983 */ /* 0x000f280000300800 */
[----:B--2---:R1:W-:Y:S04]  /*5c50*/  STG.E desc[UR18][R152.64], R8 ;  /* 0x0000000898007986 */ /* 0x0043e8000c101912 */
[----:B------:R2:W-:Y:S04]  /*5c60*/  STG.E desc[UR18][R152.64+0x80], R9 ;  /* 0x0000800998007986 */ /* 0x0005e8000c101912 */
[----:B-1----:R-:W3:Y:S04]  /*5c70*/  LDL.LU R8, [R1+0x1c8] ;  /* 0x0001c80001087983 */ /* 0x002ee80000300800 */
[----:B--2---:R-:W3:Y:S04]  /*5c80*/  LDL.LU R9, [R1+0x1c4] ;  /* 0x0001c40001097983 */ /* 0x004ee80000300800 */
[----:B------:R-:W-:Y:S04]  /*5c90*/  STG.E desc[UR18][R152.64+0x100], R65 ;  /* 0x0001004198007986 */ /* 0x000fe8000c101912 */
[----:B------:R-:W-:Y:S04]  /*5ca0*/  STG.E desc[UR18][R152.64+0x180], R67 ;  /* 0x0001804398007986 */ /* 0x000fe8000c101912 */
[----:B------:R-:W-:Y:S04]  /*5cb0*/  STG.E desc[UR18][R152.64+0x200], R105 ;  /* 0x0002006998007986 */ /* 0x000fe8000c101912 */
[----:B------:R-:W-:Y:S04]  /*5cc0*/  STG.E desc[UR18][R152.64+0x280], R107 ;  /* 0x0002806b98007986 */ /* 0x000fe8000c101912 */
[----:B------:R-:W-:Y:S04]  /*5cd0*/  STG.E desc[UR18][R152.64+0x300], R21 ;  /* 0x0003001598007986 */ /* 0x000fe8000c101912 */
[----:B------:R-:W-:Y:S04]  /*5ce0*/  STG.E desc[UR18][R152.64+0x380], R23 ;  /* 0x0003801798007986 */ /* 0x000fe8000c101912 */
[----:B------:R-:W2:Y:S04]  /*5cf0*/  LDL.LU R136, [R1+0x4] ;  /* 0x0000040001887983 */ /* 0x000ea80000300800 */
[----:B-----5:R1:W-:Y:S04]  /*5d00*/  STG.E desc[UR18][R10.64], R6 ;  /* 0x000000060a007986 */ /* 0x0203e8000c101912 */
        /* <DEDUP_REMOVED lines=8> */
[----:B-----5:R-:W4:Y:S04]  /*5d90*/  LDL.LU R7, [R1+0x1bc] ;  /* 0x0001bc0001077983 */ /* 0x020f280000300800 */
[----:B---3--:R1:W-:Y:S04]  /*5da0*/  STG.E desc[UR18][R8.64], R2 ;  /* 0x0000000208007986 */ /* 0x0083e8000c101912 */
[----:B------:R3:W-:Y:S04]  /*5db0*/  STG.E desc[UR18][R8.64+0x80], R3 ;  /* 0x0000800308007986 */ /* 0x0007e8000c101912 */
[----:B-1----:R-:W2:Y:S04]  /*5dc0*/  LDL.LU R2, [R1+0x1b8] ;  /* 0x0001b80001027983 */ /* 0x002ea80000300800 */
[----:B---3--:R-:W2:Y:S04]  /*5dd0*/  LDL.LU R3, [R1+0x1b4] ;  /* 0x0001b40001037983 */ /* 0x008ea80000300800 */
[----:B------:R-:W-:Y:S04]  /*5de0*/  STG.E desc[UR18][R8.64+0x100], R44 ;  /* 0x0001002c08007986 */ /* 0x000fe8000c101912 */
[----:B------:R-:W-:Y:S04]  /*5df0*/  STG.E desc[UR18][R8.64+0x180], R46 ;  /* 0x0001802e08007986 */ /* 0x000fe8000c101912 */
[----:B------:R-:W-:Y:S04]  /*5e00*/  STG.E desc[UR18][R8.64+0x200], R88 ;  /* 0x0002005808007986 */ /* 0x000fe8000c101912 */
[----:B------:R-:W-:Y:S04]  /*5e10*/  STG.E desc[UR18][R8.64+0x280], R90 ;  /* 0x0002805a08007986 */ /* 0x000fe8000c101912 */
[----:B0-----:R-:W-:Y:S04]  /*5e20*/  STG.E desc[UR18][R8.64+0x300], R16 ;  /* 0x0003001008007986 */ /* 0x001fe8000c101912 */
[----:B------:R-:W-:Y:S04]  /*5e30*/  STG.E desc[UR18][R8.64+0x380], R18 ;  /* 0x0003801208007986 */ /* 0x000fe8000c101912 */
        /* <DEDUP_REMOVED lines=8> */
[----:B--2---:R-:W-:Y:S04]  /*5ec0*/  STG.E desc[UR18][R2.64], R136 ;  /* 0x0000008802007986 */ /* 0x004fe8000c101912 */
[----:B------:R-:W-:Y:S04]  /*5ed0*/  STG.E desc[UR18][R2.64+0x80], R252 ;  /* 0x000080fc02007986 */ /* 0x000fe8000c101912 */
[----:B------:R-:W-:Y:S04]  /*5ee0*/  STG.E desc[UR18][R2.64+0x100], R45 ;  /* 0x0001002d02007986 */ /* 0x000fe8000c101912 */
[----:B------:R-:W-:Y:S04]  /*5ef0*/  STG.E desc[UR18][R2.64+0x180], R47 ;  /* 0x0001802f02007986 */ /* 0x000fe8000c101912 */
[----:B------:R-:W-:Y:S04]  /*5f00*/  STG.E desc[UR18][R2.64+0x200], R89 ;  /* 0x0002005902007986 */ /* 0x000fe8000c101912 */
[----:B------:R-:W-:Y:S04]  /*5f10*/  STG.E desc[UR18][R2.64+0x280], R91 ;  /* 0x0002805b02007986 */ /* 0x000fe8000c101912 */
[----:B------:R-:W-:Y:S04]  /*5f20*/  STG.E desc[UR18][R2.64+0x300], R17 ;  /* 0x0003001102007986 */ /* 0x000fe8000c101912 */
[----:B------:R-:W-:Y:S01]  /*5f30*/  STG.E desc[UR18][R2.64+0x380], R19 ;  /* 0x0003801302007986 */ /* 0x000fe2000c101912 */
[----:B------:R-:W-:Y:S05]  /*5f40*/  EXIT ;  /* 0x000000000000794d */ /* 0x000fea0003800000 */
.L_x_0:
[----:B------:R-:W-:-:S00]  /*5f50*/  BRA `(.L_x_0) ;  /* 0xfffffffc00fc7947 */ /* 0x000fc0000383ffff */
[----:B------:R-:W-:-:S00]  /*5f60*/  NOP ;  /* 0x0000000000007918 */ /* 0x000fc00000000000 */
        /* <DEDUP_REMOVED lines=9> */
.L_x_1:


//--------------------- .nv.shared.gluon_mma      --------------------------
	.section	.nv.shared.gluon_mma,"aw",@nobits
	.sectionflags	@""
	.align	16
	.zero		1024


//--------------------- .nv.shared.reserved.0     --------------------------
	.section	.nv.shared.reserved.0,"aw",@nobits
	.weak		__nv_reservedSMEM_offset_0_alias
	.size		__nv_reservedSMEM_offset_0_alias, 0, 0
	.other		__nv_reservedSMEM_offset_0_alias,@"STO_CUDA_RESERVED_SHARED STV_DEFAULT"
__nv_reservedSMEM_offset_0_alias:
	.zero		0


//--------------------- .nv.constant0.gluon_mma   --------------------------
	.section	.nv.constant0.gluon_mma,"a",@progbits
	.sectionflags	@""
	.align	4
.nv.constant0.gluon_mma:
	.zero		568


//--------------------- SYMBOLS --------------------------

	.type		.nv.reservedSmem.offset0,@object
	.size		.nv.reservedSmem.offset0,0x4
